//
// Generated by NVIDIA NVVM Compiler
//
// Compiler Build ID: CL-36424714
// Cuda compilation tools, release 13.0, V13.0.88
// Based on NVVM 20.0.0
//

.version 9.0
.target sm_100
.address_size 64

	// .globl	_Z22matrix_multiply_simplePfS_S_iii
.extern .func  (.param .b32 func_retval0) vprintf
(
	.param .b64 vprintf_param_0,
	.param .b64 vprintf_param_1
)
;
.global .align 1 .b8 $str[32] = {66, 108, 111, 99, 107, 58, 32, 37, 100, 32, 124, 32, 84, 104, 114, 101, 97, 100, 58, 32, 37, 100, 32, 124, 32, 105, 120, 58, 32, 37, 100};
.extern .shared .align 16 .b8 h[];
.global .align 1 .b8 $str$1[8] = {37, 53, 46, 48, 50, 102, 32};

.visible .entry _Z22matrix_multiply_simplePfS_S_iii(
	.param .u64 .ptr .align 1 _Z22matrix_multiply_simplePfS_S_iii_param_0,
	.param .u64 .ptr .align 1 _Z22matrix_multiply_simplePfS_S_iii_param_1,
	.param .u64 .ptr .align 1 _Z22matrix_multiply_simplePfS_S_iii_param_2,
	.param .u32 _Z22matrix_multiply_simplePfS_S_iii_param_3,
	.param .u32 _Z22matrix_multiply_simplePfS_S_iii_param_4,
	.param .u32 _Z22matrix_multiply_simplePfS_S_iii_param_5
)
{
	.reg .pred 	%p<47>;
	.reg .b32 	%r<84>;
	.reg .b32 	%f<71>;
	.reg .b64 	%rd<43>;

	ld.param.u64 	%rd7, [_Z22matrix_multiply_simplePfS_S_iii_param_0];
	ld.param.u64 	%rd8, [_Z22matrix_multiply_simplePfS_S_iii_param_1];
	ld.param.u32 	%r44, [_Z22matrix_multiply_simplePfS_S_iii_param_3];
	ld.param.u32 	%r45, [_Z22matrix_multiply_simplePfS_S_iii_param_4];
	ld.param.u32 	%r46, [_Z22matrix_multiply_simplePfS_S_iii_param_5];
	cvta.to.global.u64 	%rd1, %rd8;
	cvta.to.global.u64 	%rd2, %rd7;
	mov.u32 	%r47, %ctaid.y;
	mov.u32 	%r48, %ntid.y;
	mov.u32 	%r49, %tid.y;
	mad.lo.s32 	%r1, %r47, %r48, %r49;
	mov.u32 	%r50, %ctaid.x;
	mov.u32 	%r51, %ntid.x;
	mul.lo.s32 	%r2, %r50, %r51;
	mov.u32 	%r3, %tid.x;
	add.s32 	%r4, %r2, %r3;
	setp.gt.s32 	%p2, %r1, %r44;
	setp.gt.s32 	%p3, %r4, %r46;
	or.pred  	%p4, %p2, %p3;
	@%p4 bra 	$L__BB0_32;
	setp.lt.s32 	%p5, %r45, 1;
	mov.f32 	%f57, 0f00000000;
	@%p5 bra 	$L__BB0_31;
	add.s32 	%r5, %r45, 3;
	setp.lt.u32 	%p6, %r1, %r44;
	setp.lt.s32 	%p7, %r4, %r46;
	and.pred  	%p1, %p6, %p7;
	mul.lo.s32 	%r6, %r45, %r1;
	setp.lt.u32 	%p8, %r45, 5;
	mov.f32 	%f57, 0f00000000;
	mov.b32 	%r83, 0;
	@%p8 bra 	$L__BB0_22;
	shr.u32 	%r54, %r5, 2;
	and.b32  	%r55, %r54, 536870910;
	neg.s32 	%r82, %r55;
	mad.lo.s32 	%r80, %r46, 7, %r4;
	shl.b32 	%r9, %r46, 3;
	mad.lo.s32 	%r79, %r46, 6, %r4;
	mad.lo.s32 	%r78, %r46, 5, %r4;
	shl.b32 	%r56, %r46, 2;
	add.s32 	%r77, %r4, %r56;
	mad.lo.s32 	%r76, %r46, 3, %r4;
	shl.b32 	%r57, %r46, 1;
	add.s32 	%r75, %r4, %r57;
	add.s32 	%r58, %r3, %r46;
	add.s32 	%r73, %r58, %r2;
	mov.f32 	%f57, 0f00000000;
	mov.b32 	%r81, 3;
	not.pred 	%p10, %p1;
	cvt.u64.u32 	%rd18, %r6;
	mov.u32 	%r72, %r6;
	mov.u32 	%r74, %r4;
$L__BB0_4:
	add.s32 	%r27, %r81, -3;
	setp.ge.s32 	%p9, %r27, %r45;
	mul.wide.u32 	%rd9, %r72, 4;
	add.s64 	%rd3, %rd2, %rd9;
	or.pred  	%p11, %p9, %p10;
	@%p11 bra 	$L__BB0_6;
	ld.global.f32 	%f32, [%rd3];
	mul.wide.s32 	%rd10, %r74, 4;
	add.s64 	%rd11, %rd1, %rd10;
	ld.global.f32 	%f33, [%rd11];
	fma.rn.f32 	%f57, %f32, %f33, %f57;
$L__BB0_6:
	add.s32 	%r59, %r81, -2;
	setp.ge.s32 	%p12, %r59, %r45;
	or.pred  	%p14, %p12, %p10;
	@%p14 bra 	$L__BB0_8;
	ld.global.f32 	%f34, [%rd3+4];
	mul.wide.s32 	%rd12, %r73, 4;
	add.s64 	%rd13, %rd1, %rd12;
	ld.global.f32 	%f35, [%rd13];
	fma.rn.f32 	%f57, %f34, %f35, %f57;
$L__BB0_8:
	add.s32 	%r60, %r81, -1;
	setp.ge.s32 	%p15, %r60, %r45;
	or.pred  	%p17, %p15, %p10;
	@%p17 bra 	$L__BB0_10;
	ld.global.f32 	%f36, [%rd3+8];
	mul.wide.s32 	%rd14, %r75, 4;
	add.s64 	%rd15, %rd1, %rd14;
	ld.global.f32 	%f37, [%rd15];
	fma.rn.f32 	%f57, %f36, %f37, %f57;
$L__BB0_10:
	setp.ge.s32 	%p18, %r81, %r45;
	or.pred  	%p20, %p18, %p10;
	@%p20 bra 	$L__BB0_12;
	ld.global.f32 	%f38, [%rd3+12];
	mul.wide.s32 	%rd16, %r76, 4;
	add.s64 	%rd17, %rd1, %rd16;
	ld.global.f32 	%f39, [%rd17];
	fma.rn.f32 	%f57, %f38, %f39, %f57;
$L__BB0_12:
	add.s32 	%r61, %r81, 1;
	setp.ge.s32 	%p21, %r61, %r45;
	cvt.u64.u32 	%rd19, %r27;
	add.s64 	%rd20, %rd19, %rd18;
	shl.b64 	%rd21, %rd20, 2;
	add.s64 	%rd4, %rd2, %rd21;
	or.pred  	%p23, %p21, %p10;
	@%p23 bra 	$L__BB0_14;
	ld.global.f32 	%f40, [%rd4+16];
	mul.wide.s32 	%rd22, %r77, 4;
	add.s64 	%rd23, %rd1, %rd22;
	ld.global.f32 	%f41, [%rd23];
	fma.rn.f32 	%f57, %f40, %f41, %f57;
$L__BB0_14:
	add.s32 	%r62, %r81, 2;
	setp.ge.s32 	%p24, %r62, %r45;
	or.pred  	%p26, %p24, %p10;
	@%p26 bra 	$L__BB0_16;
	ld.global.f32 	%f42, [%rd4+20];
	mul.wide.s32 	%rd24, %r78, 4;
	add.s64 	%rd25, %rd1, %rd24;
	ld.global.f32 	%f43, [%rd25];
	fma.rn.f32 	%f57, %f42, %f43, %f57;
$L__BB0_16:
	add.s32 	%r63, %r81, 3;
	setp.ge.s32 	%p27, %r63, %r45;
	or.pred  	%p29, %p27, %p10;
	@%p29 bra 	$L__BB0_18;
	ld.global.f32 	%f44, [%rd4+24];
	mul.wide.s32 	%rd26, %r79, 4;
	add.s64 	%rd27, %rd1, %rd26;
	ld.global.f32 	%f45, [%rd27];
	fma.rn.f32 	%f57, %f44, %f45, %f57;
$L__BB0_18:
	add.s32 	%r64, %r81, 4;
	setp.ge.s32 	%p30, %r64, %r45;
	or.pred  	%p32, %p30, %p10;
	@%p32 bra 	$L__BB0_20;
	ld.global.f32 	%f46, [%rd4+28];
	mul.wide.s32 	%rd28, %r80, 4;
	add.s64 	%rd29, %rd1, %rd28;
	ld.global.f32 	%f47, [%rd29];
	fma.rn.f32 	%f57, %f46, %f47, %f57;
$L__BB0_20:
	add.s32 	%r82, %r82, 2;
	add.s32 	%r81, %r81, 8;
	add.s32 	%r80, %r80, %r9;
	add.s32 	%r79, %r79, %r9;
	add.s32 	%r78, %r78, %r9;
	add.s32 	%r77, %r77, %r9;
	add.s32 	%r76, %r76, %r9;
	add.s32 	%r75, %r75, %r9;
	add.s32 	%r74, %r74, %r9;
	add.s32 	%r73, %r73, %r9;
	add.s32 	%r72, %r72, 8;
	setp.ne.s32 	%p33, %r82, 0;
	@%p33 bra 	$L__BB0_4;
	and.b32  	%r83, %r5, 2147483640;
$L__BB0_22:
	and.b32  	%r65, %r5, 4;
	setp.eq.s32 	%p34, %r65, 0;
	@%p34 bra 	$L__BB0_31;
	add.s32 	%r66, %r83, %r6;
	setp.ge.s32 	%p35, %r83, %r45;
	not.pred 	%p36, %p1;
	mul.wide.u32 	%rd30, %r66, 4;
	add.s64 	%rd5, %rd2, %rd30;
	or.pred  	%p37, %p35, %p36;
	@%p37 bra 	$L__BB0_25;
	ld.global.f32 	%f48, [%rd5];
	mad.lo.s32 	%r67, %r83, %r46, %r4;
	mul.wide.s32 	%rd31, %r67, 4;
	add.s64 	%rd32, %rd1, %rd31;
	ld.global.f32 	%f49, [%rd32];
	fma.rn.f32 	%f57, %f48, %f49, %f57;
$L__BB0_25:
	add.s32 	%r41, %r83, 1;
	setp.ge.s32 	%p38, %r41, %r45;
	or.pred  	%p40, %p38, %p36;
	@%p40 bra 	$L__BB0_27;
	ld.global.f32 	%f50, [%rd5+4];
	mad.lo.s32 	%r68, %r41, %r46, %r4;
	mul.wide.s32 	%rd33, %r68, 4;
	add.s64 	%rd34, %rd1, %rd33;
	ld.global.f32 	%f51, [%rd34];
	fma.rn.f32 	%f57, %f50, %f51, %f57;
$L__BB0_27:
	add.s32 	%r42, %r83, 2;
	setp.ge.s32 	%p41, %r42, %r45;
	or.pred  	%p43, %p41, %p36;
	@%p43 bra 	$L__BB0_29;
	ld.global.f32 	%f52, [%rd5+8];
	mad.lo.s32 	%r69, %r42, %r46, %r4;
	mul.wide.s32 	%rd35, %r69, 4;
	add.s64 	%rd36, %rd1, %rd35;
	ld.global.f32 	%f53, [%rd36];
	fma.rn.f32 	%f57, %f52, %f53, %f57;
$L__BB0_29:
	add.s32 	%r43, %r83, 3;
	setp.ge.s32 	%p44, %r43, %r45;
	or.pred  	%p46, %p44, %p36;
	@%p46 bra 	$L__BB0_31;
	ld.global.f32 	%f54, [%rd5+12];
	mad.lo.s32 	%r70, %r43, %r46, %r4;
	mul.wide.s32 	%rd37, %r70, 4;
	add.s64 	%rd38, %rd1, %rd37;
	ld.global.f32 	%f55, [%rd38];
	fma.rn.f32 	%f57, %f54, %f55, %f57;
$L__BB0_31:
	ld.param.u64 	%rd42, [_Z22matrix_multiply_simplePfS_S_iii_param_2];
	mad.lo.s32 	%r71, %r46, %r1, %r4;
	cvta.to.global.u64 	%rd39, %rd42;
	mul.wide.s32 	%rd40, %r71, 4;
	add.s64 	%rd41, %rd39, %rd40;
	st.global.f32 	[%rd41], %f57;
$L__BB0_32:
	ret;

}
	// .globl	_Z6kernelPiPfS0_S0_iiii
.visible .entry _Z6kernelPiPfS0_S0_iiii(
	.param .u64 .ptr .align 1 _Z6kernelPiPfS0_S0_iiii_param_0,
	.param .u64 .ptr .align 1 _Z6kernelPiPfS0_S0_iiii_param_1,
	.param .u64 .ptr .align 1 _Z6kernelPiPfS0_S0_iiii_param_2,
	.param .u64 .ptr .align 1 _Z6kernelPiPfS0_S0_iiii_param_3,
	.param .u32 _Z6kernelPiPfS0_S0_iiii_param_4,
	.param .u32 _Z6kernelPiPfS0_S0_iiii_param_5,
	.param .u32 _Z6kernelPiPfS0_S0_iiii_param_6,
	.param .u32 _Z6kernelPiPfS0_S0_iiii_param_7
)
{
	.local .align 8 .b8 	__local_depot1[16];
	.reg .b64 	%SP;
	.reg .b64 	%SPL;
	.reg .pred 	%p<24>;
	.reg .b32 	%r<170>;
	.reg .b32 	%f<173>;
	.reg .b64 	%rd<70>;
	.reg .b64 	%fd<17>;

	mov.u64 	%SPL, __local_depot1;
	cvta.local.u64 	%SP, %SPL;
	ld.param.u64 	%rd6, [_Z6kernelPiPfS0_S0_iiii_param_0];
	ld.param.u64 	%rd7, [_Z6kernelPiPfS0_S0_iiii_param_2];
	ld.param.u64 	%rd8, [_Z6kernelPiPfS0_S0_iiii_param_3];
	ld.param.u32 	%r36, [_Z6kernelPiPfS0_S0_iiii_param_4];
	ld.param.u32 	%r38, [_Z6kernelPiPfS0_S0_iiii_param_6];
	cvta.to.global.u64 	%rd1, %rd7;
	cvta.to.global.u64 	%rd2, %rd8;
	add.u64 	%rd9, %SP, 0;
	add.u64 	%rd3, %SPL, 0;
	mov.u32 	%r39, %ctaid.x;
	mov.u32 	%r40, %ntid.x;
	mov.u32 	%r41, %tid.x;
	mad.lo.s32 	%r1, %r39, %r40, %r41;
	mov.u32 	%r42, %ctaid.y;
	mov.u32 	%r43, %ntid.y;
	mov.u32 	%r44, %tid.y;
	mad.lo.s32 	%r45, %r42, %r43, %r44;
	mov.u32 	%r46, %nctaid.x;
	mad.lo.s32 	%r47, %r45, %r46, %r1;
	st.local.v2.u32 	[%rd3], {%r39, %r41};
	st.local.u32 	[%rd3+8], %r47;
	mov.u64 	%rd10, $str;
	cvta.global.u64 	%rd11, %rd10;
	{ // callseq 0, 0
	.param .b64 param0;
	st.param.b64 	[param0], %rd11;
	.param .b64 param1;
	st.param.b64 	[param1], %rd9;
	.param .b32 retval0;
	call.uni (retval0), 
	vprintf, 
	(
	param0, 
	param1
	);
	ld.param.b32 	%r48, [retval0];
	} // callseq 0
	mov.b32 	%r50, 0;
	st.shared.u32 	[h], %r50;
	add.s32 	%r2, %r36, 1;
	setp.lt.s32 	%p1, %r38, 1;
	@%p1 bra 	$L__BB1_33;
	ld.param.u32 	%r148, [_Z6kernelPiPfS0_S0_iiii_param_5];
	cvta.to.global.u64 	%rd12, %rd6;
	setp.lt.s32 	%p2, %r148, 1;
	mul.lo.s32 	%r51, %r36, %r1;
	mul.wide.s32 	%rd13, %r51, 4;
	add.s64 	%rd4, %rd12, %rd13;
	@%p2 bra 	$L__BB1_33;
	setp.lt.s32 	%p3, %r36, 1;
	@%p3 bra 	$L__BB1_20;
	and.b32  	%r3, %r36, 15;
	and.b32  	%r4, %r36, 7;
	and.b32  	%r5, %r36, 2147483632;
	mov.b32 	%r158, 0;
	mov.u64 	%rd67, $str$1;
$L__BB1_4:
	mov.b32 	%r159, 0;
$L__BB1_5:
	ld.param.u32 	%r155, [_Z6kernelPiPfS0_S0_iiii_param_5];
	setp.lt.u32 	%p13, %r36, 16;
	mad.lo.s32 	%r103, %r158, %r155, %r159;
	mul.lo.s32 	%r8, %r103, %r2;
	mov.b32 	%r163, 0;
	@%p13 bra 	$L__BB1_8;
	and.b32  	%r104, %r36, 2147483632;
	neg.s32 	%r161, %r104;
	add.s32 	%r160, %r8, 1;
$L__BB1_7:
	.pragma "nounroll";
	mul.wide.s32 	%rd56, %r160, 4;
	add.s64 	%rd57, %rd2, %rd56;
	ld.global.u32 	%r105, [%rd4];
	cvt.rn.f32.s32 	%f46, %r105;
	ld.global.f32 	%f47, [%rd57];
	mul.f32 	%f48, %f47, %f46;
	atom.shared.add.f32 	%f49, [h], %f48;
	ld.global.u32 	%r106, [%rd4];
	cvt.rn.f32.s32 	%f50, %r106;
	ld.global.f32 	%f51, [%rd57+4];
	mul.f32 	%f52, %f51, %f50;
	atom.shared.add.f32 	%f53, [h], %f52;
	ld.global.u32 	%r107, [%rd4];
	cvt.rn.f32.s32 	%f54, %r107;
	ld.global.f32 	%f55, [%rd57+8];
	mul.f32 	%f56, %f55, %f54;
	atom.shared.add.f32 	%f57, [h], %f56;
	ld.global.u32 	%r108, [%rd4];
	cvt.rn.f32.s32 	%f58, %r108;
	ld.global.f32 	%f59, [%rd57+12];
	mul.f32 	%f60, %f59, %f58;
	atom.shared.add.f32 	%f61, [h], %f60;
	ld.global.u32 	%r109, [%rd4];
	cvt.rn.f32.s32 	%f62, %r109;
	ld.global.f32 	%f63, [%rd57+16];
	mul.f32 	%f64, %f63, %f62;
	atom.shared.add.f32 	%f65, [h], %f64;
	ld.global.u32 	%r110, [%rd4];
	cvt.rn.f32.s32 	%f66, %r110;
	ld.global.f32 	%f67, [%rd57+20];
	mul.f32 	%f68, %f67, %f66;
	atom.shared.add.f32 	%f69, [h], %f68;
	ld.global.u32 	%r111, [%rd4];
	cvt.rn.f32.s32 	%f70, %r111;
	ld.global.f32 	%f71, [%rd57+24];
	mul.f32 	%f72, %f71, %f70;
	atom.shared.add.f32 	%f73, [h], %f72;
	ld.global.u32 	%r112, [%rd4];
	cvt.rn.f32.s32 	%f74, %r112;
	ld.global.f32 	%f75, [%rd57+28];
	mul.f32 	%f76, %f75, %f74;
	atom.shared.add.f32 	%f77, [h], %f76;
	ld.global.u32 	%r113, [%rd4];
	cvt.rn.f32.s32 	%f78, %r113;
	ld.global.f32 	%f79, [%rd57+32];
	mul.f32 	%f80, %f79, %f78;
	atom.shared.add.f32 	%f81, [h], %f80;
	ld.global.u32 	%r114, [%rd4];
	cvt.rn.f32.s32 	%f82, %r114;
	ld.global.f32 	%f83, [%rd57+36];
	mul.f32 	%f84, %f83, %f82;
	atom.shared.add.f32 	%f85, [h], %f84;
	ld.global.u32 	%r115, [%rd4];
	cvt.rn.f32.s32 	%f86, %r115;
	ld.global.f32 	%f87, [%rd57+40];
	mul.f32 	%f88, %f87, %f86;
	atom.shared.add.f32 	%f89, [h], %f88;
	ld.global.u32 	%r116, [%rd4];
	cvt.rn.f32.s32 	%f90, %r116;
	ld.global.f32 	%f91, [%rd57+44];
	mul.f32 	%f92, %f91, %f90;
	atom.shared.add.f32 	%f93, [h], %f92;
	ld.global.u32 	%r117, [%rd4];
	cvt.rn.f32.s32 	%f94, %r117;
	ld.global.f32 	%f95, [%rd57+48];
	mul.f32 	%f96, %f95, %f94;
	atom.shared.add.f32 	%f97, [h], %f96;
	ld.global.u32 	%r118, [%rd4];
	cvt.rn.f32.s32 	%f98, %r118;
	ld.global.f32 	%f99, [%rd57+52];
	mul.f32 	%f100, %f99, %f98;
	atom.shared.add.f32 	%f101, [h], %f100;
	ld.global.u32 	%r119, [%rd4];
	cvt.rn.f32.s32 	%f102, %r119;
	ld.global.f32 	%f103, [%rd57+56];
	mul.f32 	%f104, %f103, %f102;
	atom.shared.add.f32 	%f105, [h], %f104;
	ld.global.u32 	%r120, [%rd4];
	cvt.rn.f32.s32 	%f106, %r120;
	ld.global.f32 	%f107, [%rd57+60];
	mul.f32 	%f108, %f107, %f106;
	atom.shared.add.f32 	%f109, [h], %f108;
	add.s32 	%r161, %r161, 16;
	add.s32 	%r160, %r160, 16;
	setp.ne.s32 	%p14, %r161, 0;
	mov.u32 	%r163, %r5;
	@%p14 bra 	$L__BB1_7;
$L__BB1_8:
	ld.param.u32 	%r156, [_Z6kernelPiPfS0_S0_iiii_param_5];
	mad.lo.s32 	%r121, %r158, %r156, %r159;
	mul.lo.s32 	%r16, %r121, %r2;
	setp.eq.s32 	%p15, %r3, 0;
	@%p15 bra 	$L__BB1_18;
	add.s32 	%r122, %r3, -1;
	setp.lt.u32 	%p16, %r122, 7;
	@%p16 bra 	$L__BB1_11;
	ld.global.u32 	%r123, [%rd4];
	cvt.rn.f32.s32 	%f110, %r123;
	add.s32 	%r124, %r163, %r16;
	add.s32 	%r125, %r124, 1;
	mul.wide.s32 	%rd58, %r125, 4;
	add.s64 	%rd59, %rd2, %rd58;
	ld.global.f32 	%f111, [%rd59];
	mul.f32 	%f112, %f111, %f110;
	atom.shared.add.f32 	%f113, [h], %f112;
	ld.global.u32 	%r126, [%rd4];
	cvt.rn.f32.s32 	%f114, %r126;
	ld.global.f32 	%f115, [%rd59+4];
	mul.f32 	%f116, %f115, %f114;
	atom.shared.add.f32 	%f117, [h], %f116;
	ld.global.u32 	%r127, [%rd4];
	cvt.rn.f32.s32 	%f118, %r127;
	ld.global.f32 	%f119, [%rd59+8];
	mul.f32 	%f120, %f119, %f118;
	atom.shared.add.f32 	%f121, [h], %f120;
	ld.global.u32 	%r128, [%rd4];
	cvt.rn.f32.s32 	%f122, %r128;
	ld.global.f32 	%f123, [%rd59+12];
	mul.f32 	%f124, %f123, %f122;
	atom.shared.add.f32 	%f125, [h], %f124;
	ld.global.u32 	%r129, [%rd4];
	cvt.rn.f32.s32 	%f126, %r129;
	ld.global.f32 	%f127, [%rd59+16];
	mul.f32 	%f128, %f127, %f126;
	atom.shared.add.f32 	%f129, [h], %f128;
	ld.global.u32 	%r130, [%rd4];
	cvt.rn.f32.s32 	%f130, %r130;
	ld.global.f32 	%f131, [%rd59+20];
	mul.f32 	%f132, %f131, %f130;
	atom.shared.add.f32 	%f133, [h], %f132;
	ld.global.u32 	%r131, [%rd4];
	cvt.rn.f32.s32 	%f134, %r131;
	ld.global.f32 	%f135, [%rd59+24];
	mul.f32 	%f136, %f135, %f134;
	atom.shared.add.f32 	%f137, [h], %f136;
	ld.global.u32 	%r132, [%rd4];
	cvt.rn.f32.s32 	%f138, %r132;
	add.s32 	%r163, %r163, 8;
	ld.global.f32 	%f139, [%rd59+28];
	mul.f32 	%f140, %f139, %f138;
	atom.shared.add.f32 	%f141, [h], %f140;
$L__BB1_11:
	setp.eq.s32 	%p17, %r4, 0;
	@%p17 bra 	$L__BB1_18;
	add.s32 	%r133, %r4, -1;
	setp.lt.u32 	%p18, %r133, 3;
	@%p18 bra 	$L__BB1_14;
	ld.global.u32 	%r134, [%rd4];
	cvt.rn.f32.s32 	%f142, %r134;
	add.s32 	%r135, %r163, %r16;
	add.s32 	%r136, %r135, 1;
	mul.wide.s32 	%rd60, %r136, 4;
	add.s64 	%rd61, %rd2, %rd60;
	ld.global.f32 	%f143, [%rd61];
	mul.f32 	%f144, %f143, %f142;
	atom.shared.add.f32 	%f145, [h], %f144;
	ld.global.u32 	%r137, [%rd4];
	cvt.rn.f32.s32 	%f146, %r137;
	ld.global.f32 	%f147, [%rd61+4];
	mul.f32 	%f148, %f147, %f146;
	atom.shared.add.f32 	%f149, [h], %f148;
	ld.global.u32 	%r138, [%rd4];
	cvt.rn.f32.s32 	%f150, %r138;
	ld.global.f32 	%f151, [%rd61+8];
	mul.f32 	%f152, %f151, %f150;
	atom.shared.add.f32 	%f153, [h], %f152;
	ld.global.u32 	%r139, [%rd4];
	cvt.rn.f32.s32 	%f154, %r139;
	add.s32 	%r163, %r163, 4;
	ld.global.f32 	%f155, [%rd61+12];
	mul.f32 	%f156, %f155, %f154;
	atom.shared.add.f32 	%f157, [h], %f156;
$L__BB1_14:
	and.b32  	%r21, %r36, 3;
	setp.eq.s32 	%p19, %r21, 0;
	@%p19 bra 	$L__BB1_18;
	setp.eq.s32 	%p20, %r21, 1;
	ld.global.u32 	%r140, [%rd4];
	cvt.rn.f32.s32 	%f158, %r140;
	add.s32 	%r141, %r163, %r16;
	add.s32 	%r142, %r141, 1;
	mul.wide.s32 	%rd62, %r142, 4;
	add.s64 	%rd5, %rd2, %rd62;
	ld.global.f32 	%f159, [%rd5];
	mul.f32 	%f160, %f159, %f158;
	atom.shared.add.f32 	%f161, [h], %f160;
	@%p20 bra 	$L__BB1_18;
	setp.eq.s32 	%p21, %r21, 2;
	ld.global.u32 	%r143, [%rd4];
	cvt.rn.f32.s32 	%f162, %r143;
	ld.global.f32 	%f163, [%rd5+4];
	mul.f32 	%f164, %f163, %f162;
	atom.shared.add.f32 	%f165, [h], %f164;
	@%p21 bra 	$L__BB1_18;
	ld.global.u32 	%r144, [%rd4];
	cvt.rn.f32.s32 	%f166, %r144;
	ld.global.f32 	%f167, [%rd5+8];
	mul.f32 	%f168, %f167, %f166;
	atom.shared.add.f32 	%f169, [h], %f168;
$L__BB1_18:
	ld.param.u32 	%r157, [_Z6kernelPiPfS0_S0_iiii_param_5];
	mul.wide.s32 	%rd63, %r16, 4;
	add.s64 	%rd64, %rd2, %rd63;
	ld.global.f32 	%f170, [%rd64];
	atom.shared.add.f32 	%f171, [h], %f170;
	ld.shared.f32 	%f172, [h];
	mul.wide.u32 	%rd65, %r159, 4;
	add.s64 	%rd66, %rd1, %rd65;
	st.global.f32 	[%rd66], %f172;
	cvt.f64.f32 	%fd16, %f172;
	st.local.f64 	[%rd3], %fd16;
	cvta.global.u64 	%rd68, %rd67;
	{ // callseq 16, 0
	.param .b64 param0;
	st.param.b64 	[param0], %rd68;
	.param .b64 param1;
	st.param.b64 	[param1], %rd9;
	.param .b32 retval0;
	call.uni (retval0), 
	vprintf, 
	(
	param0, 
	param1
	);
	ld.param.b32 	%r145, [retval0];
	} // callseq 16
	mov.b32 	%r147, 0;
	st.shared.u32 	[h], %r147;
	add.s32 	%r159, %r159, 1;
	setp.ne.s32 	%p22, %r159, %r157;
	@%p22 bra 	$L__BB1_5;
	add.s32 	%r158, %r158, 1;
	setp.eq.s32 	%p23, %r158, %r38;
	@%p23 bra 	$L__BB1_33;
	bra.uni 	$L__BB1_4;
$L__BB1_20:
	ld.param.u32 	%r149, [_Z6kernelPiPfS0_S0_iiii_param_5];
	and.b32  	%r24, %r149, 7;
	mov.b32 	%r165, 0;
	mov.u64 	%rd53, $str$1;
	mul.wide.s32 	%rd47, %r2, 4;
$L__BB1_21:
	ld.param.u32 	%r150, [_Z6kernelPiPfS0_S0_iiii_param_5];
	setp.lt.u32 	%p4, %r150, 8;
	mov.b32 	%r168, 0;
	@%p4 bra 	$L__BB1_24;
	mov.b32 	%r166, 0;
$L__BB1_23:
	.pragma "nounroll";
	ld.param.u32 	%r151, [_Z6kernelPiPfS0_S0_iiii_param_5];
	mad.lo.s32 	%r55, %r165, %r151, %r166;
	mul.lo.s32 	%r56, %r55, %r2;
	mul.wide.s32 	%rd14, %r56, 4;
	add.s64 	%rd15, %rd2, %rd14;
	ld.global.f32 	%f1, [%rd15];
	atom.shared.add.f32 	%f2, [h], %f1;
	ld.shared.f32 	%f3, [h];
	mul.wide.u32 	%rd16, %r166, 4;
	add.s64 	%rd17, %rd1, %rd16;
	st.global.f32 	[%rd17], %f3;
	cvt.f64.f32 	%fd1, %f3;
	st.local.f64 	[%rd3], %fd1;
	mov.u64 	%rd18, $str$1;
	cvta.global.u64 	%rd19, %rd18;
	add.u64 	%rd20, %SP, 0;
	{ // callseq 1, 0
	.param .b64 param0;
	st.param.b64 	[param0], %rd19;
	.param .b64 param1;
	st.param.b64 	[param1], %rd20;
	.param .b32 retval0;
	call.uni (retval0), 
	vprintf, 
	(
	param0, 
	param1
	);
	ld.param.b32 	%r57, [retval0];
	} // callseq 1
	mov.b32 	%r59, 0;
	st.shared.u32 	[h], %r59;
	mul.wide.s32 	%rd21, %r2, 4;
	add.s64 	%rd22, %rd15, %rd21;
	ld.global.f32 	%f4, [%rd22];
	atom.shared.add.f32 	%f5, [h], %f4;
	ld.shared.f32 	%f6, [h];
	st.global.f32 	[%rd17+4], %f6;
	cvt.f64.f32 	%fd2, %f6;
	st.local.f64 	[%rd3], %fd2;
	{ // callseq 2, 0
	.param .b64 param0;
	st.param.b64 	[param0], %rd19;
	.param .b64 param1;
	st.param.b64 	[param1], %rd20;
	.param .b32 retval0;
	call.uni (retval0), 
	vprintf, 
	(
	param0, 
	param1
	);
	ld.param.b32 	%r60, [retval0];
	} // callseq 2
	st.shared.u32 	[h], %r59;
	add.s64 	%rd23, %rd22, %rd21;
	ld.global.f32 	%f7, [%rd23];
	atom.shared.add.f32 	%f8, [h], %f7;
	ld.shared.f32 	%f9, [h];
	st.global.f32 	[%rd17+8], %f9;
	cvt.f64.f32 	%fd3, %f9;
	st.local.f64 	[%rd3], %fd3;
	{ // callseq 3, 0
	.param .b64 param0;
	st.param.b64 	[param0], %rd19;
	.param .b64 param1;
	st.param.b64 	[param1], %rd20;
	.param .b32 retval0;
	call.uni (retval0), 
	vprintf, 
	(
	param0, 
	param1
	);
	ld.param.b32 	%r62, [retval0];
	} // callseq 3
	st.shared.u32 	[h], %r59;
	add.s64 	%rd24, %rd23, %rd21;
	ld.global.f32 	%f10, [%rd24];
	atom.shared.add.f32 	%f11, [h], %f10;
	ld.shared.f32 	%f12, [h];
	st.global.f32 	[%rd17+12], %f12;
	cvt.f64.f32 	%fd4, %f12;
	st.local.f64 	[%rd3], %fd4;
	{ // callseq 4, 0
	.param .b64 param0;
	st.param.b64 	[param0], %rd19;
	.param .b64 param1;
	st.param.b64 	[param1], %rd20;
	.param .b32 retval0;
	call.uni (retval0), 
	vprintf, 
	(
	param0, 
	param1
	);
	ld.param.b32 	%r64, [retval0];
	} // callseq 4
	st.shared.u32 	[h], %r59;
	add.s64 	%rd25, %rd24, %rd21;
	ld.global.f32 	%f13, [%rd25];
	atom.shared.add.f32 	%f14, [h], %f13;
	ld.shared.f32 	%f15, [h];
	st.global.f32 	[%rd17+16], %f15;
	cvt.f64.f32 	%fd5, %f15;
	st.local.f64 	[%rd3], %fd5;
	{ // callseq 5, 0
	.param .b64 param0;
	st.param.b64 	[param0], %rd19;
	.param .b64 param1;
	st.param.b64 	[param1], %rd20;
	.param .b32 retval0;
	call.uni (retval0), 
	vprintf, 
	(
	param0, 
	param1
	);
	ld.param.b32 	%r66, [retval0];
	} // callseq 5
	st.shared.u32 	[h], %r59;
	add.s64 	%rd26, %rd25, %rd21;
	ld.global.f32 	%f16, [%rd26];
	atom.shared.add.f32 	%f17, [h], %f16;
	ld.shared.f32 	%f18, [h];
	st.global.f32 	[%rd17+20], %f18;
	cvt.f64.f32 	%fd6, %f18;
	st.local.f64 	[%rd3], %fd6;
	{ // callseq 6, 0
	.param .b64 param0;
	st.param.b64 	[param0], %rd19;
	.param .b64 param1;
	st.param.b64 	[param1], %rd20;
	.param .b32 retval0;
	call.uni (retval0), 
	vprintf, 
	(
	param0, 
	param1
	);
	ld.param.b32 	%r68, [retval0];
	} // callseq 6
	st.shared.u32 	[h], %r59;
	add.s64 	%rd27, %rd26, %rd21;
	ld.global.f32 	%f19, [%rd27];
	atom.shared.add.f32 	%f20, [h], %f19;
	ld.shared.f32 	%f21, [h];
	st.global.f32 	[%rd17+24], %f21;
	cvt.f64.f32 	%fd7, %f21;
	st.local.f64 	[%rd3], %fd7;
	{ // callseq 7, 0
	.param .b64 param0;
	st.param.b64 	[param0], %rd19;
	.param .b64 param1;
	st.param.b64 	[param1], %rd20;
	.param .b32 retval0;
	call.uni (retval0), 
	vprintf, 
	(
	param0, 
	param1
	);
	ld.param.b32 	%r70, [retval0];
	} // callseq 7
	st.shared.u32 	[h], %r59;
	add.s64 	%rd28, %rd27, %rd21;
	ld.global.f32 	%f22, [%rd28];
	atom.shared.add.f32 	%f23, [h], %f22;
	ld.shared.f32 	%f24, [h];
	st.global.f32 	[%rd17+28], %f24;
	cvt.f64.f32 	%fd8, %f24;
	st.local.f64 	[%rd3], %fd8;
	{ // callseq 8, 0
	.param .b64 param0;
	st.param.b64 	[param0], %rd19;
	.param .b64 param1;
	st.param.b64 	[param1], %rd20;
	.param .b32 retval0;
	call.uni (retval0), 
	vprintf, 
	(
	param0, 
	param1
	);
	ld.param.b32 	%r72, [retval0];
	} // callseq 8
	st.shared.u32 	[h], %r59;
	add.s32 	%r166, %r166, 8;
	and.b32  	%r168, %r151, 2147483640;
	setp.ne.s32 	%p5, %r166, %r168;
	@%p5 bra 	$L__BB1_23;
$L__BB1_24:
	setp.eq.s32 	%p6, %r24, 0;
	@%p6 bra 	$L__BB1_32;
	ld.param.u32 	%r152, [_Z6kernelPiPfS0_S0_iiii_param_5];
	mul.lo.s32 	%r30, %r165, %r152;
	add.s32 	%r74, %r24, -1;
	setp.lt.u32 	%p7, %r74, 3;
	@%p7 bra 	$L__BB1_27;
	add.s32 	%r75, %r168, %r30;
	mul.lo.s32 	%r76, %r75, %r2;
	mul.wide.s32 	%rd29, %r76, 4;
	add.s64 	%rd30, %rd2, %rd29;
	ld.global.f32 	%f25, [%rd30];
	atom.shared.add.f32 	%f26, [h], %f25;
	ld.shared.f32 	%f27, [h];
	mul.wide.u32 	%rd31, %r168, 4;
	add.s64 	%rd32, %rd1, %rd31;
	st.global.f32 	[%rd32], %f27;
	cvt.f64.f32 	%fd9, %f27;
	st.local.f64 	[%rd3], %fd9;
	cvta.global.u64 	%rd34, %rd53;
	{ // callseq 9, 0
	.param .b64 param0;
	st.param.b64 	[param0], %rd34;
	.param .b64 param1;
	st.param.b64 	[param1], %rd9;
	.param .b32 retval0;
	call.uni (retval0), 
	vprintf, 
	(
	param0, 
	param1
	);
	ld.param.b32 	%r77, [retval0];
	} // callseq 9
	mov.b32 	%r79, 0;
	st.shared.u32 	[h], %r79;
	add.s64 	%rd37, %rd30, %rd47;
	ld.global.f32 	%f28, [%rd37];
	atom.shared.add.f32 	%f29, [h], %f28;
	ld.shared.f32 	%f30, [h];
	st.global.f32 	[%rd32+4], %f30;
	cvt.f64.f32 	%fd10, %f30;
	st.local.f64 	[%rd3], %fd10;
	{ // callseq 10, 0
	.param .b64 param0;
	st.param.b64 	[param0], %rd34;
	.param .b64 param1;
	st.param.b64 	[param1], %rd9;
	.param .b32 retval0;
	call.uni (retval0), 
	vprintf, 
	(
	param0, 
	param1
	);
	ld.param.b32 	%r80, [retval0];
	} // callseq 10
	st.shared.u32 	[h], %r79;
	add.s64 	%rd38, %rd37, %rd47;
	ld.global.f32 	%f31, [%rd38];
	atom.shared.add.f32 	%f32, [h], %f31;
	ld.shared.f32 	%f33, [h];
	st.global.f32 	[%rd32+8], %f33;
	cvt.f64.f32 	%fd11, %f33;
	st.local.f64 	[%rd3], %fd11;
	{ // callseq 11, 0
	.param .b64 param0;
	st.param.b64 	[param0], %rd34;
	.param .b64 param1;
	st.param.b64 	[param1], %rd9;
	.param .b32 retval0;
	call.uni (retval0), 
	vprintf, 
	(
	param0, 
	param1
	);
	ld.param.b32 	%r82, [retval0];
	} // callseq 11
	st.shared.u32 	[h], %r79;
	add.s64 	%rd39, %rd38, %rd47;
	ld.global.f32 	%f34, [%rd39];
	atom.shared.add.f32 	%f35, [h], %f34;
	ld.shared.f32 	%f36, [h];
	st.global.f32 	[%rd32+12], %f36;
	cvt.f64.f32 	%fd12, %f36;
	st.local.f64 	[%rd3], %fd12;
	{ // callseq 12, 0
	.param .b64 param0;
	st.param.b64 	[param0], %rd34;
	.param .b64 param1;
	st.param.b64 	[param1], %rd9;
	.param .b32 retval0;
	call.uni (retval0), 
	vprintf, 
	(
	param0, 
	param1
	);
	ld.param.b32 	%r84, [retval0];
	} // callseq 12
	st.shared.u32 	[h], %r79;
	add.s32 	%r168, %r168, 4;
$L__BB1_27:
	ld.param.u32 	%r153, [_Z6kernelPiPfS0_S0_iiii_param_5];
	and.b32  	%r86, %r153, 3;
	setp.eq.s32 	%p8, %r86, 0;
	@%p8 bra 	$L__BB1_32;
	setp.eq.s32 	%p9, %r86, 1;
	@%p9 bra 	$L__BB1_30;
	add.s32 	%r87, %r168, %r30;
	mul.lo.s32 	%r88, %r87, %r2;
	mul.wide.s32 	%rd40, %r88, 4;
	add.s64 	%rd41, %rd2, %rd40;
	ld.global.f32 	%f37, [%rd41];
	atom.shared.add.f32 	%f38, [h], %f37;
	ld.shared.f32 	%f39, [h];
	mul.wide.u32 	%rd42, %r168, 4;
	add.s64 	%rd43, %rd1, %rd42;
	st.global.f32 	[%rd43], %f39;
	cvt.f64.f32 	%fd13, %f39;
	st.local.f64 	[%rd3], %fd13;
	cvta.global.u64 	%rd45, %rd53;
	{ // callseq 13, 0
	.param .b64 param0;
	st.param.b64 	[param0], %rd45;
	.param .b64 param1;
	st.param.b64 	[param1], %rd9;
	.param .b32 retval0;
	call.uni (retval0), 
	vprintf, 
	(
	param0, 
	param1
	);
	ld.param.b32 	%r89, [retval0];
	} // callseq 13
	mov.b32 	%r91, 0;
	st.shared.u32 	[h], %r91;
	add.s64 	%rd48, %rd41, %rd47;
	ld.global.f32 	%f40, [%rd48];
	atom.shared.add.f32 	%f41, [h], %f40;
	ld.shared.f32 	%f42, [h];
	st.global.f32 	[%rd43+4], %f42;
	cvt.f64.f32 	%fd14, %f42;
	st.local.f64 	[%rd3], %fd14;
	{ // callseq 14, 0
	.param .b64 param0;
	st.param.b64 	[param0], %rd45;
	.param .b64 param1;
	st.param.b64 	[param1], %rd9;
	.param .b32 retval0;
	call.uni (retval0), 
	vprintf, 
	(
	param0, 
	param1
	);
	ld.param.b32 	%r92, [retval0];
	} // callseq 14
	st.shared.u32 	[h], %r91;
	add.s32 	%r168, %r168, 2;
$L__BB1_30:
	ld.param.u32 	%r154, [_Z6kernelPiPfS0_S0_iiii_param_5];
	and.b32  	%r94, %r154, 1;
	setp.eq.b32 	%p10, %r94, 1;
	not.pred 	%p11, %p10;
	@%p11 bra 	$L__BB1_32;
	add.s32 	%r95, %r168, %r30;
	mul.lo.s32 	%r96, %r95, %r2;
	mul.wide.s32 	%rd49, %r96, 4;
	add.s64 	%rd50, %rd2, %rd49;
	ld.global.f32 	%f43, [%rd50];
	atom.shared.add.f32 	%f44, [h], %f43;
	ld.shared.f32 	%f45, [h];
	mul.wide.u32 	%rd51, %r168, 4;
	add.s64 	%rd52, %rd1, %rd51;
	st.global.f32 	[%rd52], %f45;
	cvt.f64.f32 	%fd15, %f45;
	st.local.f64 	[%rd3], %fd15;
	cvta.global.u64 	%rd54, %rd53;
	{ // callseq 15, 0
	.param .b64 param0;
	st.param.b64 	[param0], %rd54;
	.param .b64 param1;
	st.param.b64 	[param1], %rd9;
	.param .b32 retval0;
	call.uni (retval0), 
	vprintf, 
	(
	param0, 
	param1
	);
	ld.param.b32 	%r97, [retval0];
	} // callseq 15
	mov.b32 	%r99, 0;
	st.shared.u32 	[h], %r99;
$L__BB1_32:
	add.s32 	%r165, %r165, 1;
	setp.ne.s32 	%p12, %r165, %r38;
	@%p12 bra 	$L__BB1_21;
$L__BB1_33:
	ret;

}


// ===== COMPILED SASS (sm_100) =====

	.target	sm_100

	.elftype	@"ET_EXEC"


//--------------------- .note.nv.tkinfo           --------------------------
	.section	.note.nv.tkinfo,"",@"SHT_NOTE"
	.sectionflags	@"SHF_NOTE_NV_TKINFO"
	.tkinfo
        /*0018*/ 	.word	0x00000002
        /*0030*/ 	.string	""
        /*0030*/ 	.string	"ptxas"
        /*0030*/ 	.string	"Cuda compilation tools, release 13.0, V13.0.88"
        /*0030*/ 	.string	"Build cuda_13.0.r13.0/compiler.36424714_0"
        /*0030*/ 	.string	"-arch sm_100 -m 64 "



//--------------------- .note.nv.cuinfo           --------------------------
	.section	.note.nv.cuinfo,"",@"SHT_NOTE"
	.sectionflags	@"SHF_NOTE_NV_CUINFO"
        /*0018*/ 	.short	0x0002
        /*001a*/ 	.short	0x0064
        /*001c*/ 	.short	0x0082
	.zero		2


//--------------------- .nv.info                  --------------------------
	.section	.nv.info,"",@"SHT_CUDA_INFO"
	.align	4


	//----- nvinfo : EIATTR_REGCOUNT
	.align		4
        /*0000*/ 	.byte	0x04, 0x2f
        /*0002*/ 	.short	(.L_3 - .L_2)
	.align		4
.L_2:
        /*0004*/ 	.word	index@(_Z22matrix_multiply_simplePfS_S_iii)
        /*0008*/ 	.word	0x00000020


	//----- nvinfo : EIATTR_FRAME_SIZE
	.align		4
.L_3:
        /*000c*/ 	.byte	0x04, 0x11
        /*000e*/ 	.short	(.L_5 - .L_4)
	.align		4
.L_4:
        /*0010*/ 	.word	index@(_Z22matrix_multiply_simplePfS_S_iii)
        /*0014*/ 	.word	0x00000000


	//----- nvinfo : EIATTR_REGCOUNT
	.align		4
.L_5:
        /*0018*/ 	.byte	0x04, 0x2f
        /*001a*/ 	.short	(.L_7 - .L_6)
	.align		4
.L_6:
        /*001c*/ 	.word	index@(_Z6kernelPiPfS0_S0_iiii)
        /*0020*/ 	.word	0x00000020


	//----- nvinfo : EIATTR_FRAME_SIZE
	.align		4
.L_7:
        /*0024*/ 	.byte	0x04, 0x11
        /*0026*/ 	.short	(.L_9 - .L_8)
	.align		4
.L_8:
        /*0028*/ 	.word	index@(_Z6kernelPiPfS0_S0_iiii)
        /*002c*/ 	.word	0x00000010


	//----- nvinfo : EIATTR_MIN_STACK_SIZE
	.align		4
.L_9:
        /*0030*/ 	.byte	0x04, 0x12
        /*0032*/ 	.short	(.L_11 - .L_10)
	.align		4
.L_10:
        /*0034*/ 	.word	index@(_Z6kernelPiPfS0_S0_iiii)
        /*0038*/ 	.word	0x00000010


	//----- nvinfo : EIATTR_MIN_STACK_SIZE
	.align		4
.L_11:
        /*003c*/ 	.byte	0x04, 0x12
        /*003e*/ 	.short	(.L_13 - .L_12)
	.align		4
.L_12:
        /*0040*/ 	.word	index@(_Z22matrix_multiply_simplePfS_S_iii)
        /*0044*/ 	.word	0x00000000
.L_13:


//--------------------- .nv.compat                --------------------------
	.section	.nv.compat,"",@"SHT_CUDA_COMPAT_INFO"
	.align	4
        /*0000*/ 	.byte	0x02, 0x09, 0x00, 0x00, 0x02, 0x02, 0x01, 0x00, 0x02, 0x05, 0x05, 0x00, 0x03, 0x07, 0x01, 0x01
        /*0010*/ 	.byte	0x02, 0x03, 0x00, 0x00, 0x02, 0x06, 0x01, 0x00, 0x04, 0x0b, 0x08, 0x00, 0x09, 0x00, 0x00, 0x00
        /*0020*/ 	.byte	0x00, 0x00, 0x00, 0x00


//--------------------- .nv.info._Z6kernelPiPfS0_S0_iiii --------------------------
	.section	.nv.info._Z6kernelPiPfS0_S0_iiii,"",@"SHT_CUDA_INFO"
	.sectionflags	@""
	.align	4


	//----- nvinfo : EIATTR_CUDA_API_VERSION
	.align		4
        /*0000*/ 	.byte	0x04, 0x37
        /*0002*/ 	.short	(.L_15 - .L_14)
.L_14:
        /*0004*/ 	.word	0x00000082


	//----- nvinfo : EIATTR_KPARAM_INFO
	.align		4
.L_15:
        /*0008*/ 	.byte	0x04, 0x17
        /*000a*/ 	.short	(.L_17 - .L_16)
.L_16:
        /*000c*/ 	.word	0x00000000
        /*0010*/ 	.short	0x0007
        /*0012*/ 	.short	0x002c
        /*0014*/ 	.byte	0x00, 0xf0, 0x11, 0x00


	//----- nvinfo : EIATTR_KPARAM_INFO
	.align		4
.L_17:
        /*0018*/ 	.byte	0x04, 0x17
        /*001a*/ 	.short	(.L_19 - .L_18)
.L_18:
        /*001c*/ 	.word	0x00000000
        /*0020*/ 	.short	0x0006
        /*0022*/ 	.short	0x0028
        /*0024*/ 	.byte	0x00, 0xf0, 0x11, 0x00


	//----- nvinfo : EIATTR_KPARAM_INFO
	.align		4
.L_19:
        /*0028*/ 	.byte	0x04, 0x17
        /*002a*/ 	.short	(.L_21 - .L_20)
.L_20:
        /*002c*/ 	.word	0x00000000
        /*0030*/ 	.short	0x0005
        /*0032*/ 	.short	0x0024
        /*0034*/ 	.byte	0x00, 0xf0, 0x11, 0x00


	//----- nvinfo : EIATTR_KPARAM_INFO
	.align		4
.L_21:
        /*0038*/ 	.byte	0x04, 0x17
        /*003a*/ 	.short	(.L_23 - .L_22)
.L_22:
        /*003c*/ 	.word	0x00000000
        /*0040*/ 	.short	0x0004
        /*0042*/ 	.short	0x0020
        /*0044*/ 	.byte	0x00, 0xf0, 0x11, 0x00


	//----- nvinfo : EIATTR_KPARAM_INFO
	.align		4
.L_23:
        /*0048*/ 	.byte	0x04, 0x17
        /*004a*/ 	.short	(.L_25 - .L_24)
.L_24:
        /*004c*/ 	.word	0x00000000
        /*0050*/ 	.short	0x0003
        /*0052*/ 	.short	0x0018
        /*0054*/ 	.byte	0x00, 0xf5, 0x21, 0x00


	//----- nvinfo : EIATTR_KPARAM_INFO
	.align		4
.L_25:
        /*0058*/ 	.byte	0x04, 0x17
        /*005a*/ 	.short	(.L_27 - .L_26)
.L_26:
        /*005c*/ 	.word	0x00000000
        /*0060*/ 	.short	0x0002
        /*0062*/ 	.short	0x0010
        /*0064*/ 	.byte	0x00, 0xf5, 0x21, 0x00


	//----- nvinfo : EIATTR_KPARAM_INFO
	.align		4
.L_27:
        /*0068*/ 	.byte	0x04, 0x17
        /*006a*/ 	.short	(.L_29 - .L_28)
.L_28:
        /*006c*/ 	.word	0x00000000
        /*0070*/ 	.short	0x0001
        /*0072*/ 	.short	0x0008
        /*0074*/ 	.byte	0x00, 0xf5, 0x21, 0x00


	//----- nvinfo : EIATTR_KPARAM_INFO
	.align		4
.L_29:
        /*0078*/ 	.byte	0x04, 0x17
        /*007a*/ 	.short	(.L_31 - .L_30)
.L_30:
        /*007c*/ 	.word	0x00000000
        /*0080*/ 	.short	0x0000
        /*0082*/ 	.short	0x0000
        /*0084*/ 	.byte	0x00, 0xf5, 0x21, 0x00


	//----- nvinfo : EIATTR_SPARSE_MMA_MASK
	.align		4
.L_31:
        /*0088*/ 	.byte	0x03, 0x50
        /*008a*/ 	.short	0x0000


	//----- nvinfo : EIATTR_MAXREG_COUNT
	.align		4
        /*008c*/ 	.byte	0x03, 0x1b
        /*008e*/ 	.short	0x00ff


	//----- nvinfo : EIATTR_EXTERNS
	.align		4
        /*0090*/ 	.byte	0x04, 0x0f
        /*0092*/ 	.short	(.L_33 - .L_32)


	//   ....[0]....
	.align		4
.L_32:
        /*0094*/ 	.word	index@(vprintf)


	//----- nvinfo : EIATTR_MERCURY_ISA_VERSION
	.align		4
.L_33:
        /*0098*/ 	.byte	0x03, 0x5f
        /*009a*/ 	.short	0x0101


	//----- nvinfo : EIATTR_VRC_CTA_INIT_COUNT
	.align		4
        /*009c*/ 	.byte	0x02, 0x4a
	.zero		1
	.zero		1


	//----- nvinfo : EIATTR_SYSCALL_OFFSETS
	.align		4
        /*00a0*/ 	.byte	0x04, 0x46
        /*00a2*/ 	.short	(.L_35 - .L_34)


	//   ....[0]....
.L_34:
        /*00a4*/ 	.word	0x000001a0


	//   ....[1]....
        /*00a8*/ 	.word	0x00002040


	//   ....[2]....
        /*00ac*/ 	.word	0x00002400


	//   ....[3]....
        /*00b0*/ 	.word	0x000025d0


	//   ....[4]....
        /*00b4*/ 	.word	0x00002790


	//   ....[5]....
        /*00b8*/ 	.word	0x00002950


	//   ....[6]....
        /*00bc*/ 	.word	0x00002b10


	//   ....[7]....
        /*00c0*/ 	.word	0x00002cd0


	//   ....[8]....
        /*00c4*/ 	.word	0x00002e90


	//   ....[9]....
        /*00c8*/ 	.word	0x00003050


	//   ....[10]....
        /*00cc*/ 	.word	0x00003380


	//   ....[11]....
        /*00d0*/ 	.word	0x00003550


	//   ....[12]....
        /*00d4*/ 	.word	0x00003710


	//   ....[13]....
        /*00d8*/ 	.word	0x000038d0


	//   ....[14]....
        /*00dc*/ 	.word	0x00003b90


	//   ....[15]....
        /*00e0*/ 	.word	0x00003d60


	//   ....[16]....
        /*00e4*/ 	.word	0x00004010


	//----- nvinfo : EIATTR_EXIT_INSTR_OFFSETS
	.align		4
.L_35:
        /*00e8*/ 	.byte	0x04, 0x1c
        /*00ea*/ 	.short	(.L_37 - .L_36)


	//   ....[0]....
.L_36:
        /*00ec*/ 	.word	0x00000210


	//   ....[1]....
        /*00f0*/ 	.word	0x00000250


	//   ....[2]....
        /*00f4*/ 	.word	0x00002110


	//   ....[3]....
        /*00f8*/ 	.word	0x000040a0


	//----- nvinfo : EIATTR_CRS_STACK_SIZE
	.align		4
.L_37:
        /*00fc*/ 	.byte	0x04, 0x1e
        /*00fe*/ 	.short	(.L_39 - .L_38)
.L_38:
        /*0100*/ 	.word	0x00000000


	//----- nvinfo : EIATTR_CBANK_PARAM_SIZE
	.align		4
.L_39:
        /*0104*/ 	.byte	0x03, 0x19
        /*0106*/ 	.short	0x0030


	//----- nvinfo : EIATTR_PARAM_CBANK
	.align		4
        /*0108*/ 	.byte	0x04, 0x0a
        /*010a*/ 	.short	(.L_41 - .L_40)
	.align		4
.L_40:
        /*010c*/ 	.word	index@(.nv.constant0._Z6kernelPiPfS0_S0_iiii)
        /*0110*/ 	.short	0x0380
        /*0112*/ 	.short	0x0030


	//----- nvinfo : EIATTR_SW_WAR
	.align		4
.L_41:
        /*0114*/ 	.byte	0x04, 0x36
        /*0116*/ 	.short	(.L_43 - .L_42)
.L_42:
        /*0118*/ 	.word	0x00000008
.L_43:


//--------------------- .nv.info._Z22matrix_multiply_simplePfS_S_iii --------------------------
	.section	.nv.info._Z22matrix_multiply_simplePfS_S_iii,"",@"SHT_CUDA_INFO"
	.sectionflags	@""
	.align	4


	//----- nvinfo : EIATTR_CUDA_API_VERSION
	.align		4
        /*0000*/ 	.byte	0x04, 0x37
        /*0002*/ 	.short	(.L_45 - .L_44)
.L_44:
        /*0004*/ 	.word	0x00000082


	//----- nvinfo : EIATTR_KPARAM_INFO
	.align		4
.L_45:
        /*0008*/ 	.byte	0x04, 0x17
        /*000a*/ 	.short	(.L_47 - .L_46)
.L_46:
        /*000c*/ 	.word	0x00000000
        /*0010*/ 	.short	0x0005
        /*0012*/ 	.short	0x0020
        /*0014*/ 	.byte	0x00, 0xf0, 0x11, 0x00


	//----- nvinfo : EIATTR_KPARAM_INFO
	.align		4
.L_47:
        /*0018*/ 	.byte	0x04, 0x17
        /*001a*/ 	.short	(.L_49 - .L_48)
.L_48:
        /*001c*/ 	.word	0x00000000
        /*0020*/ 	.short	0x0004
        /*0022*/ 	.short	0x001c
        /*0024*/ 	.byte	0x00, 0xf0, 0x11, 0x00


	//----- nvinfo : EIATTR_KPARAM_INFO
	.align		4
.L_49:
        /*0028*/ 	.byte	0x04, 0x17
        /*002a*/ 	.short	(.L_51 - .L_50)
.L_50:
        /*002c*/ 	.word	0x00000000
        /*0030*/ 	.short	0x0003
        /*0032*/ 	.short	0x0018
        /*0034*/ 	.byte	0x00, 0xf0, 0x11, 0x00


	//----- nvinfo : EIATTR_KPARAM_INFO
	.align		4
.L_51:
        /*0038*/ 	.byte	0x04, 0x17
        /*003a*/ 	.short	(.L_53 - .L_52)
.L_52:
        /*003c*/ 	.word	0x00000000
        /*0040*/ 	.short	0x0002
        /*0042*/ 	.short	0x0010
        /*0044*/ 	.byte	0x00, 0xf5, 0x21, 0x00


	//----- nvinfo : EIATTR_KPARAM_INFO
	.align		4
.L_53:
        /*0048*/ 	.byte	0x04, 0x17
        /*004a*/ 	.short	(.L_55 - .L_54)
.L_54:
        /*004c*/ 	.word	0x00000000
        /*0050*/ 	.short	0x0001
        /*0052*/ 	.short	0x0008
        /*0054*/ 	.byte	0x00, 0xf5, 0x21, 0x00


	//----- nvinfo : EIATTR_KPARAM_INFO
	.align		4
.L_55:
        /*0058*/ 	.byte	0x04, 0x17
        /*005a*/ 	.short	(.L_57 - .L_56)
.L_56:
        /*005c*/ 	.word	0x00000000
        /*0060*/ 	.short	0x0000
        /*0062*/ 	.short	0x0000
        /*0064*/ 	.byte	0x00, 0xf5, 0x21, 0x00


	//----- nvinfo : EIATTR_SPARSE_MMA_MASK
	.align		4
.L_57:
        /*0068*/ 	.byte	0x03, 0x50
        /*006a*/ 	.short	0x0000


	//----- nvinfo : EIATTR_MAXREG_COUNT
	.align		4
        /*006c*/ 	.byte	0x03, 0x1b
        /*006e*/ 	.short	0x00ff


	//----- nvinfo : EIATTR_MERCURY_ISA_VERSION
	.align		4
        /*0070*/ 	.byte	0x03, 0x5f
        /*0072*/ 	.short	0x0101


	//----- nvinfo : EIATTR_VRC_CTA_INIT_COUNT
	.align		4
        /*0074*/ 	.byte	0x02, 0x4a
	.zero		1
	.zero		1


	//----- nvinfo : EIATTR_EXIT_INSTR_OFFSETS
	.align		4
        /*0078*/ 	.byte	0x04, 0x1c
        /*007a*/ 	.short	(.L_59 - .L_58)


	//   ....[0]....
.L_58:
        /*007c*/ 	.word	0x000000f0


	//   ....[1]....
        /*0080*/ 	.word	0x00000a30


	//----- nvinfo : EIATTR_CBANK_PARAM_SIZE
	.align		4
.L_59:
        /*0084*/ 	.byte	0x03, 0x19
        /*0086*/ 	.short	0x0024


	//----- nvinfo : EIATTR_PARAM_CBANK
	.align		4
        /*0088*/ 	.byte	0x04, 0x0a
        /*008a*/ 	.short	(.L_61 - .L_60)
	.align		4
.L_60:
        /*008c*/ 	.word	index@(.nv.constant0._Z22matrix_multiply_simplePfS_S_iii)
        /*0090*/ 	.short	0x0380
        /*0092*/ 	.short	0x0024


	//----- nvinfo : EIATTR_SW_WAR
	.align		4
.L_61:
        /*0094*/ 	.byte	0x04, 0x36
        /*0096*/ 	.short	(.L_63 - .L_62)
.L_62:
        /*0098*/ 	.word	0x00000008
.L_63:


//--------------------- .nv.callgraph             --------------------------
	.section	.nv.callgraph,"",@"SHT_CUDA_CALLGRAPH"
	.align	4
	.sectionentsize	8
	.align		4
        /*0000*/ 	.word	0x00000000
	.align		4
        /*0004*/ 	.word	0xffffffff
	.align		4
        /*0008*/ 	.word	index@(_Z6kernelPiPfS0_S0_iiii)
	.align		4
        /*000c*/ 	.word	index@(vprintf)
	.align		4
        /*0010*/ 	.word	0x00000000
	.align		4
        /*0014*/ 	.word	0xfffffffe
	.align		4
        /*0018*/ 	.word	0x00000000
	.align		4
        /*001c*/ 	.word	0xfffffffd
	.align		4
        /*0020*/ 	.word	0x00000000
	.align		4
        /*0024*/ 	.word	0xfffffffc


//--------------------- .nv.constant4             --------------------------
	.section	.nv.constant4,"a",@progbits
	.align	8
	.align		8
.nv.constant4:
        /*0000*/ 	.dword	vprintf
	.align		8
        /*0008*/ 	.dword	$str
	.align		8
        /*0010*/ 	.dword	$str$1


//--------------------- .text._Z6kernelPiPfS0_S0_iiii --------------------------
	.section	.text._Z6kernelPiPfS0_S0_iiii,"ax",@progbits
	.align	128
        .global         _Z6kernelPiPfS0_S0_iiii
        .type           _Z6kernelPiPfS0_S0_iiii,@function
        .size           _Z6kernelPiPfS0_S0_iiii,(.L_x_131 - _Z6kernelPiPfS0_S0_iiii)
        .other          _Z6kernelPiPfS0_S0_iiii,@"STO_CUDA_ENTRY STV_DEFAULT"
_Z6kernelPiPfS0_S0_iiii:
.text._Z6kernelPiPfS0_S0_iiii:
[----:B------:R-:W0:Y:S01]  /*0000*/  LDC R1, c[0x0][0x37c] ;  /* 0x0000df00ff017b82 */ /* 0x000e220000000800 */
[----:B------:R-:W1:Y:S01]  /*0010*/  S2R R10, SR_CTAID.X ;  /* 0x00000000000a7919 */ /* 0x000e620000002500 */
[----:B------:R-:W2:Y:S06]  /*0020*/  LDCU UR5, c[0x0][0x2fc] ;  /* 0x00005f80ff0577ac */ /* 0x000eac0008000800 */
[----:B------:R-:W3:Y:S01]  /*0030*/  S2UR UR6, SR_CTAID.Y ;  /* 0x00000000000679c3 */ /* 0x000ee20000002600 */
[----:B0-----:R-:W-:Y:S01]  /*0040*/  VIADD R1, R1, 0xfffffff0 ;  /* 0xfffffff001017836 */ /* 0x001fe20000000000 */
[----:B------:R-:W1:Y:S01]  /*0050*/  S2R R11, SR_TID.X ;  /* 0x00000000000b7919 */ /* 0x000e620000002100 */
[----:B------:R-:W1:Y:S01]  /*0060*/  LDCU UR4, c[0x0][0x360] ;  /* 0x00006c00ff0477ac */ /* 0x000e620008000800 */
[----:B------:R-:W3:Y:S04]  /*0070*/  S2R R3, SR_TID.Y ;  /* 0x0000000000037919 */ /* 0x000ee80000002200 */
[----:B------:R-:W3:Y:S01]  /*0080*/  LDC R0, c[0x0][0x364] ;  /* 0x0000d900ff007b82 */ /* 0x000ee20000000800 */
[----:B------:R-:W0:Y:S01]  /*0090*/  LDCU UR7, c[0x0][0x370] ;  /* 0x00006e00ff0777ac */ /* 0x000e220008000800 */
[----:B-1----:R-:W-:Y:S01]  /*00a0*/  IMAD R17, R10, UR4, R11 ;  /* 0x000000040a117c24 */ /* 0x002fe2000f8e020b */
[----:B------:R-:W1:Y:S01]  /*00b0*/  LDCU UR4, c[0x0][0x2f8] ;  /* 0x00005f00ff0477ac */ /* 0x000e620008000800 */
[----:B------:R4:W-:Y:S01]  /*00c0*/  STL.64 [R1], R10 ;  /* 0x0000000a01007387 */ /* 0x0009e20000100a00 */
[----:B---3--:R-:W-:Y:S01]  /*00d0*/  IMAD R0, R0, UR6, R3 ;  /* 0x0000000600007c24 */ /* 0x008fe2000f8e0203 */
[----:B------:R-:W-:-:S03]  /*00e0*/  MOV R3, 0x0 ;  /* 0x0000000000037802 */ /* 0x000fc60000000f00 */
[----:B0-----:R-:W-:Y:S01]  /*00f0*/  IMAD R0, R0, UR7, R17 ;  /* 0x0000000700007c24 */ /* 0x001fe2000f8e0211 */
[----:B------:R4:W0:Y:S01]  /*0100*/  LDC.64 R8, c[0x4][R3] ;  /* 0x0100000003087b82 */ /* 0x0008220000000a00 */
[----:B------:R-:W3:Y:S03]  /*0110*/  LDCU.64 UR6, c[0x4][0x8] ;  /* 0x01000100ff0677ac */ /* 0x000ee60008000a00 */
[----:B------:R4:W-:Y:S01]  /*0120*/  STL [R1+0x8], R0 ;  /* 0x0000080001007387 */ /* 0x0009e20000100800 */
[----:B-1----:R-:W-:-:S05]  /*0130*/  IADD3 R18, P0, PT, R1, UR4, RZ ;  /* 0x0000000401127c10 */ /* 0x002fca000ff1e0ff */
[----:B--2---:R-:W-:Y:S02]  /*0140*/  IMAD.X R2, RZ, RZ, UR5, P0 ;  /* 0x00000005ff027e24 */ /* 0x004fe400080e06ff */
[----:B------:R-:W-:Y:S02]  /*0150*/  IMAD.MOV.U32 R6, RZ, RZ, R18 ;  /* 0x000000ffff067224 */ /* 0x000fe400078e0012 */
[----:B---3--:R-:W-:Y:S02]  /*0160*/  IMAD.U32 R4, RZ, RZ, UR6 ;  /* 0x00000006ff047e24 */ /* 0x008fe4000f8e00ff */
[----:B------:R-:W-:Y:S02]  /*0170*/  IMAD.U32 R5, RZ, RZ, UR7 ;  /* 0x00000007ff057e24 */ /* 0x000fe4000f8e00ff */
[----:B----4-:R-:W-:-:S07]  /*0180*/  IMAD.MOV.U32 R7, RZ, RZ, R2 ;  /* 0x000000ffff077224 */ /* 0x010fce00078e0002 */
[----:B------:R-:W-:-:S07]  /*0190*/  LEPC R20, `(.L_x_0) ;  /* 0x000000001014794e */ /* 0x000fce0000000000 */
[----:B0-----:R-:W-:Y:S05]  /*01a0*/  CALL.ABS.NOINC R8 ;  /* 0x0000000008007343 */ /* 0x001fea0003c00000 */
.L_x_0:
[----:B------:R-:W0:Y:S01]  /*01b0*/  LDC R0, c[0x0][0x3a8] ;  /* 0x0000ea00ff007b82 */ /* 0x000e220000000800 */
[----:B------:R-:W-:-:S07]  /*01c0*/  UMOV UR4, 0x400 ;  /* 0x0000040000047882 */ /* 0x000fce0000000000 */
[----:B------:R-:W1:Y:S01]  /*01d0*/  S2UR UR5, SR_CgaCtaId ;  /* 0x00000000000579c3 */ /* 0x000e620000008800 */
[----:B0-----:R-:W-:Y:S01]  /*01e0*/  ISETP.GE.AND P0, PT, R0, 0x1, PT ;  /* 0x000000010000780c */ /* 0x001fe20003f06270 */
[----:B-1----:R-:W-:-:S09]  /*01f0*/  ULEA UR4, UR5, UR4, 0x18 ;  /* 0x0000000405047291 */ /* 0x002fd2000f8ec0ff */
[----:B------:R-:W-:Y:S03]  /*0200*/  STS [UR4], RZ ;  /* 0x000000ffff007988 */ /* 0x000fe60008000804 */
[----:B------:R-:W-:Y:S05]  /*0210*/  @!P0 EXIT ;  /* 0x000000000000894d */ /* 0x000fea0003800000 */
[----:B------:R-:W0:Y:S08]  /*0220*/  LDC.64 R6, c[0x0][0x3a0] ;  /* 0x0000e800ff067b82 */ /* 0x000e300000000a00 */
[----:B------:R-:W1:Y:S01]  /*0230*/  LDC.64 R4, c[0x0][0x380] ;  /* 0x0000e000ff047b82 */ /* 0x000e620000000a00 */
[----:B0-----:R-:W-:-:S13]  /*0240*/  ISETP.GE.AND P0, PT, R7, 0x1, PT ;  /* 0x000000010700780c */ /* 0x001fda0003f06270 */
[----:B-1----:R-:W-:Y:S05]  /*0250*/  @!P0 EXIT ;  /* 0x000000000000894d */ /* 0x002fea0003800000 */
[C---:B------:R-:W-:Y:S01]  /*0260*/  ISETP.GE.AND P0, PT, R6.reuse, 0x1, PT ;  /* 0x000000010600780c */ /* 0x040fe20003f06270 */
[----:B------:R-:W-:Y:S02]  /*0270*/  IMAD R17, R17, R6, RZ ;  /* 0x0000000611117224 */ /* 0x000fe400078e02ff */
[----:B------:R-:W-:Y:S02]  /*0280*/  VIADD R25, R6, 0x1 ;  /* 0x0000000106197836 */ /* 0x000fe40000000000 */
[----:B------:R-:W-:-:S08]  /*0290*/  IMAD.WIDE R16, R17, 0x4, R4 ;  /* 0x0000000411107825 */ /* 0x000fd000078e0204 */
[----:B------:R-:W-:Y:S05]  /*02a0*/  @!P0 BRA `(.L_x_1) ;  /* 0x0000001c00a08947 */ /* 0x000fea0003800000 */
[C---:B------:R-:W-:Y:S01]  /*02b0*/  LOP3.LUT R24, R6.reuse, 0xf, RZ, 0xc0, !PT ;  /* 0x0000000f06187812 */ /* 0x040fe200078ec0ff */
[----:B------:R-:W-:Y:S01]  /*02c0*/  IMAD.MOV.U32 R19, RZ, RZ, RZ ;  /* 0x000000ffff137224 */ /* 0x000fe200078e00ff */
[----:B------:R-:W-:-:S07]  /*02d0*/  LOP3.LUT R23, R6, 0x7, RZ, 0xc0, !PT ;  /* 0x0000000706177812 */ /* 0x000fce00078ec0ff */
.L_x_73:
[----:B------:R-:W-:Y:S01]  /*02e0*/  BSSY B6, `(.L_x_2) ;  /* 0x00001df000067945 */ /* 0x000fe20003800000 */
[----:B------:R-:W-:-:S07]  /*02f0*/  IMAD.MOV.U32 R22, RZ, RZ, RZ ;  /* 0x000000ffff167224 */ /* 0x000fce00078e00ff */
.L_x_72:
[----:B------:R-:W0:Y:S01]  /*0300*/  LDC.64 R8, c[0x0][0x3a0] ;  /* 0x0000e800ff087b82 */ /* 0x000e220000000a00 */
[----:B------:R-:W-:Y:S05]  /*0310*/  YIELD ;  /* 0x0000000000007946 */ /* 0x000fea0003800000 */
[----:B------:R-:W-:Y:S02]  /*0320*/  IMAD.MOV.U32 R3, RZ, RZ, RZ ;  /* 0x000000ffff037224 */ /* 0x000fe400078e00ff */
[----:B------:R-:W1:Y:S01]  /*0330*/  LDC.64 R10, c[0x0][0x358] ;  /* 0x0000d600ff0a7b82 */ /* 0x000e620000000a00 */
[----:B0-----:R-:W-:-:S13]  /*0340*/  ISETP.GE.U32.AND P0, PT, R8, 0x10, PT ;  /* 0x000000100800780c */ /* 0x001fda0003f06070 */
[----:B-1----:R-:W-:Y:S05]  /*0350*/  @!P0 BRA `(.L_x_3) ;  /* 0x0000000800d88947 */ /* 0x002fea0003800000 */
[----:B------:R-:W-:Y:S02]  /*0360*/  R2UR UR4, R10 ;  /* 0x000000000a0472ca */ /* 0x000fe400000e0000 */
[----:B------:R-:W-:-:S13]  /*0370*/  R2UR UR5, R11 ;  /* 0x000000000b0572ca */ /* 0x000fda00000e0000 */
[----:B------:R-:W2:Y:S01]  /*0380*/  LDG.E R6, desc[UR4][R16.64] ;  /* 0x0000000410067981 */ /* 0x000ea2000c1e1900 */
[----:B------:R-:W-:Y:S01]  /*0390*/  IMAD R4, R19, R9, R22 ;  /* 0x0000000913047224 */ /* 0x000fe200078e0216 */
[----:B------:R-:W-:Y:S01]  /*03a0*/  LOP3.LUT R0, R8, 0x7ffffff0, RZ, 0xc0, !PT ;  /* 0x7ffffff008007812 */ /* 0x000fe200078ec0ff */
[----:B------:R-:W-:Y:S01]  /*03b0*/  BSSY B0, `(.L_x_4) ;  /* 0x00000af000007945 */ /* 0x000fe20003800000 */
[----:B------:R-:W0:Y:S01]  /*03c0*/  S2R R12, SR_CgaCtaId ;  /* 0x00000000000c7919 */ /* 0x000e220000008800 */
[----:B------:R-:W-:Y:S01]  /*03d0*/  MOV R3, 0x400 ;  /* 0x0000040000037802 */ /* 0x000fe20000000f00 */
[----:B------:R-:W-:Y:S02]  /*03e0*/  IMAD R5, R4, R25, RZ ;  /* 0x0000001904057224 */ /* 0x000fe400078e02ff */
[----:B------:R-:W-:Y:S02]  /*03f0*/  IMAD.MOV R4, RZ, RZ, -R0 ;  /* 0x000000ffff047224 */ /* 0x000fe400078e0a00 */
[----:B------:R-:W-:Y:S01]  /*0400*/  VIADD R5, R5, 0x1 ;  /* 0x0000000105057836 */ /* 0x000fe20000000000 */
[----:B0-----:R-:W-:-:S02]  /*0410*/  LEA R3, R12, R3, 0x18 ;  /* 0x000000030c037211 */ /* 0x001fc400078ec0ff */
[----:B--2---:R-:W-:-:S07]  /*0420*/  I2FP.F32.S32 R6, R6 ;  /* 0x0000000600067245 */ /* 0x004fce0000201400 */
.L_x_37:
[----:B------:R-:W0:Y:S01]  /*0430*/  LDC.64 R12, c[0x0][0x398] ;  /* 0x0000e600ff0c7b82 */ /* 0x000e220000000a00 */
[----:B------:R-:W-:Y:S05]  /*0440*/  YIELD ;  /* 0x0000000000007946 */ /* 0x000fea0003800000 */
[----:B------:R-:W-:Y:S02]  /*0450*/  R2UR UR4, R10 ;  /* 0x000000000a0472ca */ /* 0x000fe400000e0000 */
[----:B------:R-:W-:Y:S01]  /*0460*/  R2UR UR5, R11 ;  /* 0x000000000b0572ca */ /* 0x000fe200000e0000 */
[----:B0-----:R-:W-:-:S12]  /*0470*/  IMAD.WIDE R12, R5, 0x4, R12 ;  /* 0x00000004050c7825 */ /* 0x001fd800078e020c */
[----:B------:R-:W2:Y:S01]  /*0480*/  LDG.E R7, desc[UR4][R12.64] ;  /* 0x000000040c077981 */ /* 0x000ea2000c1e1900 */
[----:B------:R-:W-:Y:S01]  /*0490*/  BSSY.RECONVERGENT B1, `(.L_x_5) ;  /* 0x0000006000017945 */ /* 0x000fe20003800200 */
[----:B--2---:R-:W-:-:S07]  /*04a0*/  FMUL R7, R6, R7 ;  /* 0x0000000706077220 */ /* 0x004fce0000400000 */
.L_x_6:
[----:B------:R-:W0:Y:S02]  /*04b0*/  LDS R8, [R3] ;  /* 0x0000000003087984 */ /* 0x000e240000000800 */
[----:B0-----:R-:W-:-:S05]  /*04c0*/  FADD R9, R7, R8 ;  /* 0x0000000807097221 */ /* 0x001fca0000000000 */
[----:B------:R-:W0:Y:S02]  /*04d0*/  ATOMS.CAST.SPIN P0, [R3], R8, R9 ;  /* 0x000000080300758d */ /* 0x000e240001800009 */
[----:B0-----:R-:W-:Y:S05]  /*04e0*/  @!P0 BRA `(.L_x_6) ;  /* 0xfffffffc00f08947 */ /* 0x001fea000383ffff */
[----:B------:R-:W-:Y:S05]  /*04f0*/  BSYNC.RECONVERGENT B1 ;  /* 0x0000000000017941 */ /* 0x000fea0003800200 */
.L_x_5:
[----:B------:R-:W-:Y:S02]  /*0500*/  R2UR UR4, R10 ;  /* 0x000000000a0472ca */ /* 0x000fe400000e0000 */
[----:B------:R-:W-:-:S13]  /*0510*/  R2UR UR5, R11 ;  /* 0x000000000b0572ca */ /* 0x000fda00000e0000 */
[----:B------:R-:W2:Y:S01]  /*0520*/  LDG.E R7, desc[UR4][R12.64+0x4] ;  /* 0x000004040c077981 */ /* 0x000ea2000c1e1900 */
[----:B------:R-:W-:Y:S01]  /*0530*/  BSSY.RECONVERGENT B1, `(.L_x_7) ;  /* 0x0000006000017945 */ /* 0x000fe20003800200 */
[----:B--2---:R-:W-:-:S07]  /*0540*/  FMUL R7, R6, R7 ;  /* 0x0000000706077220 */ /* 0x004fce0000400000 */
.L_x_8:
[----:B------:R-:W0:Y:S02]  /*0550*/  LDS R8, [R3] ;  /* 0x0000000003087984 */ /* 0x000e240000000800 */
[----:B0-----:R-:W-:-:S05]  /*0560*/  FADD R9, R7, R8 ;  /* 0x0000000807097221 */ /* 0x001fca0000000000 */
[----:B------:R-:W0:Y:S02]  /*0570*/  ATOMS.CAST.SPIN P0, [R3], R8, R9 ;  /* 0x000000080300758d */ /* 0x000e240001800009 */
[----:B0-----:R-:W-:Y:S05]  /*0580*/  @!P0 BRA `(.L_x_8) ;  /* 0xfffffffc00f08947 */ /* 0x001fea000383ffff */
[----:B------:R-:W-:Y:S05]  /*0590*/  BSYNC.RECONVERGENT B1 ;  /* 0x0000000000017941 */ /* 0x000fea0003800200 */
.L_x_7:
[----:B------:R-:W-:Y:S02]  /*05a0*/  R2UR UR4, R10 ;  /* 0x000000000a0472ca */ /* 0x000fe400000e0000 */
[----:B------:R-:W-:-:S13]  /*05b0*/  R2UR UR5, R11 ;  /* 0x000000000b0572ca */ /* 0x000fda00000e0000 */
[----:B------:R-:W2:Y:S01]  /*05c0*/  LDG.E R7, desc[UR4][R12.64+0x8] ;  /* 0x000008040c077981 */ /* 0x000ea2000c1e1900 */
[----:B------:R-:W-:Y:S01]  /*05d0*/  BSSY.RECONVERGENT B1, `(.L_x_9) ;  /* 0x0000006000017945 */ /* 0x000fe20003800200 */
[----:B--2---:R-:W-:-:S07]  /*05e0*/  FMUL R7, R6, R7 ;  /* 0x0000000706077220 */ /* 0x004fce0000400000 */
.L_x_10:
[----:B------:R-:W0:Y:S02]  /*05f0*/  LDS R8, [R3] ;  /* 0x0000000003087984 */ /* 0x000e240000000800 */
[----:B0-----:R-:W-:-:S05]  /*0600*/  FADD R9, R7, R8 ;  /* 0x0000000807097221 */ /* 0x001fca0000000000 */
[----:B------:R-:W0:Y:S02]  /*0610*/  ATOMS.CAST.SPIN P0, [R3], R8, R9 ;  /* 0x000000080300758d */ /* 0x000e240001800009 */
[----:B0-----:R-:W-:Y:S05]  /*0620*/  @!P0 BRA `(.L_x_10) ;  /* 0xfffffffc00f08947 */ /* 0x001fea000383ffff */
[----:B------:R-:W-:Y:S05]  /*0630*/  BSYNC.RECONVERGENT B1 ;  /* 0x0000000000017941 */ /* 0x000fea0003800200 */
.L_x_9:
[----:B------:R-:W-:Y:S02]  /*0640*/  R2UR UR4, R10 ;  /* 0x000000000a0472ca */ /* 0x000fe400000e0000 */
[----:B------:R-:W-:-:S13]  /*0650*/  R2UR UR5, R11 ;  /* 0x000000000b0572ca */ /* 0x000fda00000e0000 */
[----:B------:R-:W2:Y:S01]  /*0660*/  LDG.E R7, desc[UR4][R12.64+0xc] ;  /* 0x00000c040c077981 */ /* 0x000ea2000c1e1900 */
[----:B------:R-:W-:Y:S01]  /*0670*/  BSSY.RECONVERGENT B1, `(.L_x_11) ;  /* 0x0000006000017945 */ /* 0x000fe20003800200 */
[----:B--2---:R-:W-:-:S07]  /*0680*/  FMUL R7, R6, R7 ;  /* 0x0000000706077220 */ /* 0x004fce0000400000 */
.L_x_12:
[----:B------:R-:W0:Y:S02]  /*0690*/  LDS R8, [R3] ;  /* 0x0000000003087984 */ /* 0x000e240000000800 */
[----:B0-----:R-:W-:-:S05]  /*06a0*/  FADD R9, R7, R8 ;  /* 0x0000000807097221 */ /* 0x001fca0000000000 */
[----:B------:R-:W0:Y:S02]  /*06b0*/  ATOMS.CAST.SPIN P0, [R3], R8, R9 ;  /* 0x000000080300758d */ /* 0x000e240001800009 */
[----:B0-----:R-:W-:Y:S05]  /*06c0*/  @!P0 BRA `(.L_x_12) ;  /* 0xfffffffc00f08947 */ /* 0x001fea000383ffff */
[----:B------:R-:W-:Y:S05]  /*06d0*/  BSYNC.RECONVERGENT B1 ;  /* 0x0000000000017941 */ /* 0x000fea0003800200 */
.L_x_11:
[----:B------:R-:W-:Y:S02]  /*06e0*/  R2UR UR4, R10 ;  /* 0x000000000a0472ca */ /* 0x000fe400000e0000 */
[----:B------:R-:W-:-:S13]  /*06f0*/  R2UR UR5, R11 ;  /* 0x000000000b0572ca */ /* 0x000fda00000e0000 */
[----:B------:R-:W2:Y:S01]  /*0700*/  LDG.E R7, desc[UR4][R12.64+0x10] ;  /* 0x000010040c077981 */ /* 0x000ea2000c1e1900 */
[----:B------:R-:W-:Y:S01]  /*0710*/  BSSY.RECONVERGENT B1, `(.L_x_13) ;  /* 0x0000006000017945 */ /* 0x000fe20003800200 */
[----:B--2---:R-:W-:-:S07]  /*0720*/  FMUL R7, R6, R7 ;  /* 0x0000000706077220 */ /* 0x004fce0000400000 */
.L_x_14:
[----:B------:R-:W0:Y:S02]  /*0730*/  LDS R8, [R3] ;  /* 0x0000000003087984 */ /* 0x000e240000000800 */
[----:B0-----:R-:W-:-:S05]  /*0740*/  FADD R9, R7, R8 ;  /* 0x0000000807097221 */ /* 0x001fca0000000000 */
[----:B------:R-:W0:Y:S02]  /*0750*/  ATOMS.CAST.SPIN P0, [R3], R8, R9 ;  /* 0x000000080300758d */ /* 0x000e240001800009 */
[----:B0-----:R-:W-:Y:S05]  /*0760*/  @!P0 BRA `(.L_x_14) ;  /* 0xfffffffc00f08947 */ /* 0x001fea000383ffff */
[----:B------:R-:W-:Y:S05]  /*0770*/  BSYNC.RECONVERGENT B1 ;  /* 0x0000000000017941 */ /* 0x000fea0003800200 */
.L_x_13:
[----:B------:R-:W-:Y:S02]  /*0780*/  R2UR UR4, R10 ;  /* 0x000000000a0472ca */ /* 0x000fe400000e0000 */
[----:B------:R-:W-:-:S13]  /*0790*/  R2UR UR5, R11 ;  /* 0x000000000b0572ca */ /* 0x000fda00000e0000 */
[----:B------:R-:W2:Y:S01]  /*07a0*/  LDG.E R7, desc[UR4][R12.64+0x14] ;  /* 0x000014040c077981 */ /* 0x000ea2000c1e1900 */
[----:B------:R-:W-:Y:S01]  /*07b0*/  BSSY.RECONVERGENT B1, `(.L_x_15) ;  /* 0x0000006000017945 */ /* 0x000fe20003800200 */
[----:B--2---:R-:W-:-:S07]  /*07c0*/  FMUL R7, R6, R7 ;  /* 0x0000000706077220 */ /* 0x004fce0000400000 */
.L_x_16:
[----:B------:R-:W0:Y:S02]  /*07d0*/  LDS R8, [R3] ;  /* 0x0000000003087984 */ /* 0x000e240000000800 */
[----:B0-----:R-:W-:-:S05]  /*07e0*/  FADD R9, R7, R8 ;  /* 0x0000000807097221 */ /* 0x001fca0000000000 */
[----:B------:R-:W0:Y:S02]  /*07f0*/  ATOMS.CAST.SPIN P0, [R3], R8, R9 ;  /* 0x000000080300758d */ /* 0x000e240001800009 */
[----:B0-----:R-:W-:Y:S05]  /*0800*/  @!P0 BRA `(.L_x_16) ;  /* 0xfffffffc00f08947 */ /* 0x001fea000383ffff */
[----:B------:R-:W-:Y:S05]  /*0810*/  BSYNC.RECONVERGENT B1 ;  /* 0x0000000000017941 */ /* 0x000fea0003800200 */
.L_x_15:
[----:B------:R-:W-:Y:S02]  /*0820*/  R2UR UR4, R10 ;  /* 0x000000000a0472ca */ /* 0x000fe400000e0000 */
[----:B------:R-:W-:-:S13]  /*0830*/  R2UR UR5, R11 ;  /* 0x000000000b0572ca */ /* 0x000fda00000e0000 */
[----:B------:R-:W2:Y:S01]  /*0840*/  LDG.E R7, desc[UR4][R12.64+0x18] ;  /* 0x000018040c077981 */ /* 0x000ea2000c1e1900 */
[----:B------:R-:W-:Y:S01]  /*0850*/  BSSY.RECONVERGENT B1, `(.L_x_17) ;  /* 0x0000006000017945 */ /* 0x000fe20003800200 */
[----:B--2---:R-:W-:-:S07]  /*0860*/  FMUL R7, R6, R7 ;  /* 0x0000000706077220 */ /* 0x004fce0000400000 */
.L_x_18:
[----:B------:R-:W0:Y:S02]  /*0870*/  LDS R8, [R3] ;  /* 0x0000000003087984 */ /* 0x000e240000000800 */
[----:B0-----:R-:W-:-:S05]  /*0880*/  FADD R9, R7, R8 ;  /* 0x0000000807097221 */ /* 0x001fca0000000000 */
[----:B------:R-:W0:Y:S02]  /*0890*/  ATOMS.CAST.SPIN P0, [R3], R8, R9 ;  /* 0x000000080300758d */ /* 0x000e240001800009 */
[----:B0-----:R-:W-:Y:S05]  /*08a0*/  @!P0 BRA `(.L_x_18) ;  /* 0xfffffffc00f08947 */ /* 0x001fea000383ffff */
[----:B------:R-:W-:Y:S05]  /*08b0*/  BSYNC.RECONVERGENT B1 ;  /* 0x0000000000017941 */ /* 0x000fea0003800200 */
.L_x_17:
[----:B------:R-:W-:Y:S02]  /*08c0*/  R2UR UR4, R10 ;  /* 0x000000000a0472ca */ /* 0x000fe400000e0000 */
[----:B------:R-:W-:-:S13]  /*08d0*/  R2UR UR5, R11 ;  /* 0x000000000b0572ca */ /* 0x000fda00000e0000 */
[----:B------:R-:W2:Y:S01]  /*08e0*/  LDG.E R7, desc[UR4][R12.64+0x1c] ;  /* 0x00001c040c077981 */ /* 0x000ea2000c1e1900 */
[----:B------:R-:W-:Y:S01]  /*08f0*/  BSSY.RECONVERGENT B1, `(.L_x_19) ;  /* 0x0000006000017945 */ /* 0x000fe20003800200 */
[----:B--2---:R-:W-:-:S07]  /*0900*/  FMUL R7, R6, R7 ;  /* 0x0000000706077220 */ /* 0x004fce0000400000 */
.L_x_20:
[----:B------:R-:W0:Y:S02]  /*0910*/  LDS R8, [R3] ;  /* 0x0000000003087984 */ /* 0x000e240000000800 */
[----:B0-----:R-:W-:-:S05]  /*0920*/  FADD R9, R7, R8 ;  /* 0x0000000807097221 */ /* 0x001fca0000000000 */
[----:B------:R-:W0:Y:S02]  /*0930*/  ATOMS.CAST.SPIN P0, [R3], R8, R9 ;  /* 0x000000080300758d */ /* 0x000e240001800009 */
[----:B0-----:R-:W-:Y:S05]  /*0940*/  @!P0 BRA `(.L_x_20) ;  /* 0xfffffffc00f08947 */ /* 0x001fea000383ffff */
[----:B------:R-:W-:Y:S05]  /*0950*/  BSYNC.RECONVERGENT B1 ;  /* 0x0000000000017941 */ /* 0x000fea0003800200 */
.L_x_19:
[----:B------:R-:W-:Y:S02]  /*0960*/  R2UR UR4, R10 ;  /* 0x000000000a0472ca */ /* 0x000fe400000e0000 */
[----:B------:R-:W-:-:S13]  /*0970*/  R2UR UR5, R11 ;  /* 0x000000000b0572ca */ /* 0x000fda00000e0000 */
[----:B------:R-:W2:Y:S01]  /*0980*/  LDG.E R7, desc[UR4][R12.64+0x20] ;  /* 0x000020040c077981 */ /* 0x000ea2000c1e1900 */
[----:B------:R-:W-:Y:S01]  /*0990*/  BSSY.RECONVERGENT B1, `(.L_x_21) ;  /* 0x0000006000017945 */ /* 0x000fe20003800200 */
[----:B--2---:R-:W-:-:S07]  /*09a0*/  FMUL R7, R6, R7 ;  /* 0x0000000706077220 */ /* 0x004fce0000400000 */
.L_x_22:
[----:B------:R-:W0:Y:S02]  /*09b0*/  LDS R8, [R3] ;  /* 0x0000000003087984 */ /* 0x000e240000000800 */
[----:B0-----:R-:W-:-:S05]  /*09c0*/  FADD R9, R7, R8 ;  /* 0x0000000807097221 */ /* 0x001fca0000000000 */
[----:B------:R-:W0:Y:S02]  /*09d0*/  ATOMS.CAST.SPIN P0, [R3], R8, R9 ;  /* 0x000000080300758d */ /* 0x000e240001800009 */
[----:B0-----:R-:W-:Y:S05]  /*09e0*/  @!P0 BRA `(.L_x_22) ;  /* 0xfffffffc00f08947 */ /* 0x001fea000383ffff */
[----:B------:R-:W-:Y:S05]  /*09f0*/  BSYNC.RECONVERGENT B1 ;  /* 0x0000000000017941 */ /* 0x000fea0003800200 */
.L_x_21:
[----:B------:R-:W-:Y:S02]  /*0a00*/  R2UR UR4, R10 ;  /* 0x000000000a0472ca */ /* 0x000fe400000e0000 */
[----:B------:R-:W-:-:S13]  /*0a10*/  R2UR UR5, R11 ;  /* 0x000000000b0572ca */ /* 0x000fda00000e0000 */
[----:B------:R-:W2:Y:S01]  /*0a20*/  LDG.E R7, desc[UR4][R12.64+0x24] ;  /* 0x000024040c077981 */ /* 0x000ea2000c1e1900 */
[----:B------:R-:W-:Y:S01]  /*0a30*/  BSSY.RECONVERGENT B1, `(.L_x_23) ;  /* 0x0000006000017945 */ /* 0x000fe20003800200 */
[----:B--2---:R-:W-:-:S07]  /*0a40*/  FMUL R7, R6, R7 ;  /* 0x0000000706077220 */ /* 0x004fce0000400000 */
.L_x_24:
[----:B------:R-:W0:Y:S02]  /*0a50*/  LDS R8, [R3] ;  /* 0x0000000003087984 */ /* 0x000e240000000800 */
[----:B0-----:R-:W-:-:S05]  /*0a60*/  FADD R9, R7, R8 ;  /* 0x0000000807097221 */ /* 0x001fca0000000000 */
[----:B------:R-:W0:Y:S02]  /*0a70*/  ATOMS.CAST.SPIN P0, [R3], R8, R9 ;  /* 0x000000080300758d */ /* 0x000e240001800009 */
[----:B0-----:R-:W-:Y:S05]  /*0a80*/  @!P0 BRA `(.L_x_24) ;  /* 0xfffffffc00f08947 */ /* 0x001fea000383ffff */
[----:B------:R-:W-:Y:S05]  /*0a90*/  BSYNC.RECONVERGENT B1 ;  /* 0x0000000000017941 */ /* 0x000fea0003800200 */
.L_x_23:
[----:B------:R-:W-:Y:S02]  /*0aa0*/  R2UR UR4, R10 ;  /* 0x000000000a0472ca */ /* 0x000fe400000e0000 */
[----:B------:R-:W-:-:S13]  /*0ab0*/  R2UR UR5, R11 ;  /* 0x000000000b0572ca */ /* 0x000fda00000e0000 */
[----:B------:R-:W2:Y:S01]  /*0ac0*/  LDG.E R7, desc[UR4][R12.64+0x28] ;  /* 0x000028040c077981 */ /* 0x000ea2000c1e1900 */
[----:B------:R-:W-:Y:S01]  /*0ad0*/  BSSY.RECONVERGENT B1, `(.L_x_25) ;  /* 0x0000006000017945 */ /* 0x000fe20003800200 */
[----:B--2---:R-:W-:-:S07]  /*0ae0*/  FMUL R7, R6, R7 ;  /* 0x0000000706077220 */ /* 0x004fce0000400000 */
.L_x_26:
[----:B------:R-:W0:Y:S02]  /*0af0*/  LDS R8, [R3] ;  /* 0x0000000003087984 */ /* 0x000e240000000800 */
[----:B0-----:R-:W-:-:S05]  /*0b00*/  FADD R9, R7, R8 ;  /* 0x0000000807097221 */ /* 0x001fca0000000000 */
[----:B------:R-:W0:Y:S02]  /*0b10*/  ATOMS.CAST.SPIN P0, [R3], R8, R9 ;  /* 0x000000080300758d */ /* 0x000e240001800009 */
[----:B0-----:R-:W-:Y:S05]  /*0b20*/  @!P0 BRA `(.L_x_26) ;  /* 0xfffffffc00f08947 */ /* 0x001fea000383ffff */
[----:B------:R-:W-:Y:S05]  /*0b30*/  BSYNC.RECONVERGENT B1 ;  /* 0x0000000000017941 */ /* 0x000fea0003800200 */
.L_x_25:
[----:B------:R-:W-:Y:S02]  /*0b40*/  R2UR UR4, R10 ;  /* 0x000000000a0472ca */ /* 0x000fe400000e0000 */
[----:B------:R-:W-:-:S13]  /*0b50*/  R2UR UR5, R11 ;  /* 0x000000000b0572ca */ /* 0x000fda00000e0000 */
[----:B------:R-:W2:Y:S01]  /*0b60*/  LDG.E R7, desc[UR4][R12.64+0x2c] ;  /* 0x00002c040c077981 */ /* 0x000ea2000c1e1900 */
[----:B------:R-:W-:Y:S01]  /*0b70*/  BSSY.RECONVERGENT B1, `(.L_x_27) ;  /* 0x0000006000017945 */ /* 0x000fe20003800200 */
[----:B--2---:R-:W-:-:S07]  /*0b80*/  FMUL R7, R6, R7 ;  /* 0x0000000706077220 */ /* 0x004fce0000400000 */
.L_x_28:
[----:B------:R-:W0:Y:S02]  /*0b90*/  LDS R8, [R3] ;  /* 0x0000000003087984 */ /* 0x000e240000000800 */
[----:B0-----:R-:W-:-:S05]  /*0ba0*/  FADD R9, R7, R8 ;  /* 0x0000000807097221 */ /* 0x001fca0000000000 */
[----:B------:R-:W0:Y:S02]  /*0bb0*/  ATOMS.CAST.SPIN P0, [R3], R8, R9 ;  /* 0x000000080300758d */ /* 0x000e240001800009 */
[----:B0-----:R-:W-:Y:S05]  /*0bc0*/  @!P0 BRA `(.L_x_28) ;  /* 0xfffffffc00f08947 */ /* 0x001fea000383ffff */
[----:B------:R-:W-:Y:S05]  /*0bd0*/  BSYNC.RECONVERGENT B1 ;  /* 0x0000000000017941 */ /* 0x000fea0003800200 */
.L_x_27:
[----:B------:R-:W-:Y:S02]  /*0be0*/  R2UR UR4, R10 ;  /* 0x000000000a0472ca */ /* 0x000fe400000e0000 */
[----:B------:R-:W-:-:S13]  /*0bf0*/  R2UR UR5, R11 ;  /* 0x000000000b0572ca */ /* 0x000fda00000e0000 */
[----:B------:R-:W2:Y:S01]  /*0c00*/  LDG.E R7, desc[UR4][R12.64+0x30] ;  /* 0x000030040c077981 */ /* 0x000ea2000c1e1900 */
[----:B------:R-:W-:Y:S01]  /*0c10*/  BSSY.RECONVERGENT B1, `(.L_x_29) ;  /* 0x0000006000017945 */ /* 0x000fe20003800200 */
[----:B--2---:R-:W-:-:S07]  /*0c20*/  FMUL R7, R6, R7 ;  /* 0x0000000706077220 */ /* 0x004fce0000400000 */
.L_x_30:
[----:B------:R-:W0:Y:S02]  /*0c30*/  LDS R8, [R3] ;  /* 0x0000000003087984 */ /* 0x000e240000000800 */
[----:B0-----:R-:W-:-:S05]  /*0c40*/  FADD R9, R7, R8 ;  /* 0x0000000807097221 */ /* 0x001fca0000000000 */
[----:B------:R-:W0:Y:S02]  /*0c50*/  ATOMS.CAST.SPIN P0, [R3], R8, R9 ;  /* 0x000000080300758d */ /* 0x000e240001800009 */
[----:B0-----:R-:W-:Y:S05]  /*0c60*/  @!P0 BRA `(.L_x_30) ;  /* 0xfffffffc00f08947 */ /* 0x001fea000383ffff */
[----:B------:R-:W-:Y:S05]  /*0c70*/  BSYNC.RECONVERGENT B1 ;  /* 0x0000000000017941 */ /* 0x000fea0003800200 */
.L_x_29:
[----:B------:R-:W-:Y:S02]  /*0c80*/  R2UR UR4, R10 ;  /* 0x000000000a0472ca */ /* 0x000fe400000e0000 */
[----:B------:R-:W-:-:S13]  /*0c90*/  R2UR UR5, R11 ;  /* 0x000000000b0572ca */ /* 0x000fda00000e0000 */
[----:B------:R-:W2:Y:S01]  /*0ca0*/  LDG.E R7, desc[UR4][R12.64+0x34] ;  /* 0x000034040c077981 */ /* 0x000ea2000c1e1900 */
[----:B------:R-:W-:Y:S01]  /*0cb0*/  BSSY.RECONVERGENT B1, `(.L_x_31) ;  /* 0x0000006000017945 */ /* 0x000fe20003800200 */
[----:B--2---:R-:W-:-:S07]  /*0cc0*/  FMUL R7, R6, R7 ;  /* 0x0000000706077220 */ /* 0x004fce0000400000 */
.L_x_32:
[----:B------:R-:W0:Y:S02]  /*0cd0*/  LDS R8, [R3] ;  /* 0x0000000003087984 */ /* 0x000e240000000800 */
[----:B0-----:R-:W-:-:S05]  /*0ce0*/  FADD R9, R7, R8 ;  /* 0x0000000807097221 */ /* 0x001fca0000000000 */
[----:B------:R-:W0:Y:S02]  /*0cf0*/  ATOMS.CAST.SPIN P0, [R3], R8, R9 ;  /* 0x000000080300758d */ /* 0x000e240001800009 */
[----:B0-----:R-:W-:Y:S05]  /*0d00*/  @!P0 BRA `(.L_x_32) ;  /* 0xfffffffc00f08947 */ /* 0x001fea000383ffff */
[----:B------:R-:W-:Y:S05]  /*0d10*/  BSYNC.RECONVERGENT B1 ;  /* 0x0000000000017941 */ /* 0x000fea0003800200 */
.L_x_31:
[----:B------:R-:W-:Y:S02]  /*0d20*/  R2UR UR4, R10 ;  /* 0x000000000a0472ca */ /* 0x000fe400000e0000 */
[----:B------:R-:W-:-:S13]  /*0d30*/  R2UR UR5, R11 ;  /* 0x000000000b0572ca */ /* 0x000fda00000e0000 */
[----:B------:R-:W2:Y:S01]  /*0d40*/  LDG.E R7, desc[UR4][R12.64+0x38] ;  /* 0x000038040c077981 */ /* 0x000ea2000c1e1900 */
[----:B------:R-:W-:Y:S01]  /*0d50*/  BSSY.RECONVERGENT B1, `(.L_x_33) ;  /* 0x0000006000017945 */ /* 0x000fe20003800200 */
[----:B--2---:R-:W-:-:S07]  /*0d60*/  FMUL R7, R6, R7 ;  /* 0x0000000706077220 */ /* 0x004fce0000400000 */
.L_x_34:
[----:B------:R-:W0:Y:S02]  /*0d70*/  LDS R8, [R3] ;  /* 0x0000000003087984 */ /* 0x000e240000000800 */
[----:B0-----:R-:W-:-:S05]  /*0d80*/  FADD R9, R7, R8 ;  /* 0x0000000807097221 */ /* 0x001fca0000000000 */
[----:B------:R-:W0:Y:S02]  /*0d90*/  ATOMS.CAST.SPIN P0, [R3], R8, R9 ;  /* 0x000000080300758d */ /* 0x000e240001800009 */
[----:B0-----:R-:W-:Y:S05]  /*0da0*/  @!P0 BRA `(.L_x_34) ;  /* 0xfffffffc00f08947 */ /* 0x001fea000383ffff */
[----:B------:R-:W-:Y:S05]  /*0db0*/  BSYNC.RECONVERGENT B1 ;  /* 0x0000000000017941 */ /* 0x000fea0003800200 */
.L_x_33:
[----:B------:R-:W-:Y:S02]  /*0dc0*/  R2UR UR4, R10 ;  /* 0x000000000a0472ca */ /* 0x000fe400000e0000 */
[----:B------:R-:W-:-:S13]  /*0dd0*/  R2UR UR5, R11 ;  /* 0x000000000b0572ca */ /* 0x000fda00000e0000 */
[----:B------:R-:W2:Y:S01]  /*0de0*/  LDG.E R13, desc[UR4][R12.64+0x3c] ;  /* 0x00003c040c0d7981 */ /* 0x000ea2000c1e1900 */
[----:B------:R-:W-:Y:S01]  /*0df0*/  BSSY.RECONVERGENT B1, `(.L_x_35) ;  /* 0x0000006000017945 */ /* 0x000fe20003800200 */
[----:B--2---:R-:W-:-:S07]  /*0e00*/  FMUL R7, R6, R13 ;  /* 0x0000000d06077220 */ /* 0x004fce0000400000 */
.L_x_36:
[----:B------:R-:W0:Y:S02]  /*0e10*/  LDS R8, [R3] ;  /* 0x0000000003087984 */ /* 0x000e240000000800 */
[----:B0-----:R-:W-:-:S05]  /*0e20*/  FADD R9, R7, R8 ;  /* 0x0000000807097221 */ /* 0x001fca0000000000 */
[----:B------:R-:W0:Y:S02]  /*0e30*/  ATOMS.CAST.SPIN P0, [R3], R8, R9 ;  /* 0x000000080300758d */ /* 0x000e240001800009 */
[----:B0-----:R-:W-:Y:S05]  /*0e40*/  @!P0 BRA `(.L_x_36) ;  /* 0xfffffffc00f08947 */ /* 0x001fea000383ffff */
[----:B------:R-:W-:Y:S05]  /*0e50*/  BSYNC.RECONVERGENT B1 ;  /* 0x0000000000017941 */ /* 0x000fea0003800200 */
.L_x_35:
[----:B------:R-:W-:Y:S02]  /*0e60*/  VIADD R4, R4, 0x10 ;  /* 0x0000001004047836 */ /* 0x000fe40000000000 */
[----:B------:R-:W-:-:S03]  /*0e70*/  VIADD R5, R5, 0x10 ;  /* 0x0000001005057836 */ /* 0x000fc60000000000 */
[----:B------:R-:W-:-:S13]  /*0e80*/  ISETP.NE.AND P0, PT, R4, RZ, PT ;  /* 0x000000ff0400720c */ /* 0x000fda0003f05270 */
[----:B------:R-:W-:Y:S05]  /*0e90*/  @P0 BRA `(.L_x_37) ;  /* 0xfffffff400640947 */ /* 0x000fea000383ffff */
[----:B------:R-:W-:Y:S05]  /*0ea0*/  BSYNC B0 ;  /* 0x0000000000007941 */ /* 0x000fea0003800000 */
.L_x_4:
[----:B------:R-:W-:-:S07]  /*0eb0*/  IMAD.MOV.U32 R3, RZ, RZ, R0 ;  /* 0x000000ffff037224 */ /* 0x000fce00078e0000 */
.L_x_3:
[----:B------:R-:W0:Y:S01]  /*0ec0*/  LDCU UR4, c[0x0][0x3a4] ;  /* 0x00007480ff0477ac */ /* 0x000e220008000800 */
[----:B------:R-:W-:Y:S01]  /*0ed0*/  ISETP.NE.AND P0, PT, R24, RZ, PT ;  /* 0x000000ff1800720c */ /* 0x000fe20003f05270 */
[----:B0-----:R-:W-:-:S04]  /*0ee0*/  IMAD R0, R19, UR4, R22 ;  /* 0x0000000413007c24 */ /* 0x001fc8000f8e0216 */
[----:B------:R-:W-:-:S08]  /*0ef0*/  IMAD R0, R0, R25, RZ ;  /* 0x0000001900007224 */ /* 0x000fd000078e02ff */
[----:B------:R-:W-:Y:S05]  /*0f00*/  @!P0 BRA `(.L_x_38) ;  /* 0x0000000c00d48947 */ /* 0x000fea0003800000 */
[----:B------:R-:W-:-:S05]  /*0f10*/  VIADD R4, R24, 0xffffffff ;  /* 0xffffffff18047836 */ /* 0x000fca0000000000 */
[----:B------:R-:W-:-:S13]  /*0f20*/  ISETP.GE.U32.AND P0, PT, R4, 0x7, PT ;  /* 0x000000070400780c */ /* 0x000fda0003f06070 */
[----:B------:R-:W-:Y:S05]  /*0f30*/  @!P0 BRA `(.L_x_39) ;  /* 0x0000000400dc8947 */ /* 0x000fea0003800000 */
[----:B------:R-:W0:Y:S01]  /*0f40*/  LDC.64 R4, c[0x0][0x398] ;  /* 0x0000e600ff047b82 */ /* 0x000e220000000a00 */
[C---:B------:R-:W-:Y:S02]  /*0f50*/  R2UR UR4, R10.reuse ;  /* 0x000000000a0472ca */ /* 0x040fe400000e0000 */
[C---:B------:R-:W-:Y:S02]  /*0f60*/  R2UR UR5, R11.reuse ;  /* 0x000000000b0572ca */ /* 0x040fe400000e0000 */
[----:B------:R-:W-:Y:S02]  /*0f70*/  R2UR UR6, R10 ;  /* 0x000000000a0672ca */ /* 0x000fe400000e0000 */
[----:B------:R-:W-:Y:S02]  /*0f80*/  R2UR UR7, R11 ;  /* 0x000000000b0772ca */ /* 0x000fe400000e0000 */
[----:B------:R-:W-:-:S07]  /*0f90*/  IADD3 R7, PT, PT, R3, 0x1, R0 ;  /* 0x0000000103077810 */ /* 0x000fce0007ffe000 */
[----:B------:R-:W2:Y:S01]  /*0fa0*/  LDG.E R6, desc[UR4][R16.64] ;  /* 0x0000000410067981 */ /* 0x000ea2000c1e1900 */
[----:B0-----:R-:W-:-:S05]  /*0fb0*/  IMAD.WIDE R4, R7, 0x4, R4 ;  /* 0x0000000407047825 */ /* 0x001fca00078e0204 */
[----:B------:R-:W3:Y:S01]  /*0fc0*/  LDG.E R8, desc[UR6][R4.64] ;  /* 0x0000000604087981 */ /* 0x000ee2000c1e1900 */
[----:B------:R-:W0:Y:S01]  /*0fd0*/  S2R R12, SR_CgaCtaId ;  /* 0x00000000000c7919 */ /* 0x000e220000008800 */
[----:B------:R-:W-:Y:S01]  /*0fe0*/  MOV R9, 0x400 ;  /* 0x0000040000097802 */ /* 0x000fe20000000f00 */
[----:B------:R-:W-:Y:S01]  /*0ff0*/  BSSY.RECONVERGENT B0, `(.L_x_40) ;  /* 0x0000008000007945 */ /* 0x000fe20003800200 */
[----:B--2---:R-:W-:Y:S02]  /*1000*/  I2FP.F32.S32 R7, R6 ;  /* 0x0000000600077245 */ /* 0x004fe40000201400 */
[----:B0-----:R-:W-:-:S03]  /*1010*/  LEA R6, R12, R9, 0x18 ;  /* 0x000000090c067211 */ /* 0x001fc600078ec0ff */
[----:B---3--:R-:W-:-:S07]  /*1020*/  FMUL R7, R7, R8 ;  /* 0x0000000807077220 */ /* 0x008fce0000400000 */
.L_x_41:
[----:B------:R-:W0:Y:S02]  /*1030*/  LDS R8, [R6] ;  /* 0x0000000006087984 */ /* 0x000e240000000800 */
[----:B0-----:R-:W-:-:S05]  /*1040*/  FADD R9, R7, R8 ;  /* 0x0000000807097221 */ /* 0x001fca0000000000 */
[----:B------:R-:W0:Y:S02]  /*1050*/  ATOMS.CAST.SPIN P0, [R6], R8, R9 ;  /* 0x000000080600758d */ /* 0x000e240001800009 */
[----:B0-----:R-:W-:Y:S05]  /*1060*/  @!P0 BRA `(.L_x_41) ;  /* 0xfffffffc00f08947 */ /* 0x001fea000383ffff */
[----:B------:R-:W-:Y:S05]  /*1070*/  BSYNC.RECONVERGENT B0 ;  /* 0x0000000000007941 */ /* 0x000fea0003800200 */
.L_x_40:
[C---:B------:R-:W-:Y:S02]  /*1080*/  R2UR UR4, R10.reuse ;  /* 0x000000000a0472ca */ /* 0x040fe400000e0000 */
[C---:B------:R-:W-:Y:S02]  /*1090*/  R2UR UR5, R11.reuse ;  /* 0x000000000b0572ca */ /* 0x040fe400000e0000 */
[----:B------:R-:W-:Y:S02]  /*10a0*/  R2UR UR6, R10 ;  /* 0x000000000a0672ca */ /* 0x000fe400000e0000 */
[----:B------:R-:W-:-:S09]  /*10b0*/  R2UR UR7, R11 ;  /* 0x000000000b0772ca */ /* 0x000fd200000e0000 */
[----:B------:R-:W2:Y:S04]  /*10c0*/  LDG.E R7, desc[UR4][R16.64] ;  /* 0x0000000410077981 */ /* 0x000ea8000c1e1900 */
[----:B------:R-:W3:Y:S01]  /*10d0*/  LDG.E R8, desc[UR6][R4.64+0x4] ;  /* 0x0000040604087981 */ /* 0x000ee2000c1e1900 */
[----:B------:R-:W-:Y:S01]  /*10e0*/  BSSY.RECONVERGENT B0, `(.L_x_42) ;  /* 0x0000007000007945 */ /* 0x000fe20003800200 */
[----:B--2---:R-:W-:-:S05]  /*10f0*/  I2FP.F32.S32 R7, R7 ;  /* 0x0000000700077245 */ /* 0x004fca0000201400 */
[----:B---3--:R-:W-:-:S07]  /*1100*/  FMUL R7, R7, R8 ;  /* 0x0000000807077220 */ /* 0x008fce0000400000 */
.L_x_43:
[----:B------:R-:W0:Y:S02]  /*1110*/  LDS R8, [R6] ;  /* 0x0000000006087984 */ /* 0x000e240000000800 */
[----:B0-----:R-:W-:-:S05]  /*1120*/  FADD R9, R7, R8 ;  /* 0x0000000807097221 */ /* 0x001fca0000000000 */
[----:B------:R-:W0:Y:S02]  /*1130*/  ATOMS.CAST.SPIN P0, [R6], R8, R9 ;  /* 0x000000080600758d */ /* 0x000e240001800009 */
[----:B0-----:R-:W-:Y:S05]  /*1140*/  @!P0 BRA `(.L_x_43) ;  /* 0xfffffffc00f08947 */ /* 0x001fea000383ffff */
[----:B------:R-:W-:Y:S05]  /*1150*/  BSYNC.RECONVERGENT B0 ;  /* 0x0000000000007941 */ /* 0x000fea0003800200 */
.L_x_42:
        /* <DEDUP_REMOVED lines=9> */
.L_x_45:
[----:B------:R-:W0:Y:S02]  /*11f0*/  LDS R8, [R6] ;  /* 0x0000000006087984 */ /* 0x000e240000000800 */
[----:B0-----:R-:W-:-:S05]  /*1200*/  FADD R9, R7, R8 ;  /* 0x0000000807097221 */ /* 0x001fca0000000000 */
[----:B------:R-:W0:Y:S02]  /*1210*/  ATOMS.CAST.SPIN P0, [R6], R8, R9 ;  /* 0x000000080600758d */ /* 0x000e240001800009 */
[----:B0-----:R-:W-:Y:S05]  /*1220*/  @!P0 BRA `(.L_x_45) ;  /* 0xfffffffc00f08947 */ /* 0x001fea000383ffff */
[----:B------:R-:W-:Y:S05]  /*1230*/  BSYNC.RECONVERGENT B0 ;  /* 0x0000000000007941 */ /* 0x000fea0003800200 */
.L_x_44:
        /* <DEDUP_REMOVED lines=9> */
.L_x_47:
[----:B------:R-:W0:Y:S02]  /*12d0*/  LDS R8, [R6] ;  /* 0x0000000006087984 */ /* 0x000e240000000800 */
[----:B0-----:R-:W-:-:S05]  /*12e0*/  FADD R9, R7, R8 ;  /* 0x0000000807097221 */ /* 0x001fca0000000000 */
[----:B------:R-:W0:Y:S02]  /*12f0*/  ATOMS.CAST.SPIN P0, [R6], R8, R9 ;  /* 0x000000080600758d */ /* 0x000e240001800009 */
[----:B0-----:R-:W-:Y:S05]  /*1300*/  @!P0 BRA `(.L_x_47) ;  /* 0xfffffffc00f08947 */ /* 0x001fea000383ffff */
[----:B------:R-:W-:Y:S05]  /*1310*/  BSYNC.RECONVERGENT B0 ;  /* 0x0000000000007941 */ /* 0x000fea0003800200 */
.L_x_46:
        /* <DEDUP_REMOVED lines=9> */
.L_x_49:
[----:B------:R-:W0:Y:S02]  /*13b0*/  LDS R8, [R6] ;  /* 0x0000000006087984 */ /* 0x000e240000000800 */
[----:B0-----:R-:W-:-:S05]  /*13c0*/  FADD R9, R7, R8 ;  /* 0x0000000807097221 */ /* 0x001fca0000000000 */
[----:B------:R-:W0:Y:S02]  /*13d0*/  ATOMS.CAST.SPIN P0, [R6], R8, R9 ;  /* 0x000000080600758d */ /* 0x000e240001800009 */
[----:B0-----:R-:W-:Y:S05]  /*13e0*/  @!P0 BRA `(.L_x_49) ;  /* 0xfffffffc00f08947 */ /* 0x001fea000383ffff */
[----:B------:R-:W-:Y:S05]  /*13f0*/  BSYNC.RECONVERGENT B0 ;  /* 0x0000000000007941 */ /* 0x000fea0003800200 */
.L_x_48:
        /* <DEDUP_REMOVED lines=9> */
.L_x_51:
[----:B------:R-:W0:Y:S02]  /*1490*/  LDS R8, [R6] ;  /* 0x0000000006087984 */ /* 0x000e240000000800 */
[----:B0-----:R-:W-:-:S05]  /*14a0*/  FADD R9, R7, R8 ;  /* 0x0000000807097221 */ /* 0x001fca0000000000 */
[----:B------:R-:W0:Y:S02]  /*14b0*/  ATOMS.CAST.SPIN P0, [R6], R8, R9 ;  /* 0x000000080600758d */ /* 0x000e240001800009 */
[----:B0-----:R-:W-:Y:S05]  /*14c0*/  @!P0 BRA `(.L_x_51) ;  /* 0xfffffffc00f08947 */ /* 0x001fea000383ffff */
[----:B------:R-:W-:Y:S05]  /*14d0*/  BSYNC.RECONVERGENT B0 ;  /* 0x0000000000007941 */ /* 0x000fea0003800200 */
.L_x_50:
        /* <DEDUP_REMOVED lines=9> */
.L_x_53:
[----:B------:R-:W0:Y:S02]  /*1570*/  LDS R8, [R6] ;  /* 0x0000000006087984 */ /* 0x000e240000000800 */
[----:B0-----:R-:W-:-:S05]  /*1580*/  FADD R9, R7, R8 ;  /* 0x0000000807097221 */ /* 0x001fca0000000000 */
[----:B------:R-:W0:Y:S02]  /*1590*/  ATOMS.CAST.SPIN P0, [R6], R8, R9 ;  /* 0x000000080600758d */ /* 0x000e240001800009 */
[----:B0-----:R-:W-:Y:S05]  /*15a0*/  @!P0 BRA `(.L_x_53) ;  /* 0xfffffffc00f08947 */ /* 0x001fea000383ffff */
[----:B------:R-:W-:Y:S05]  /*15b0*/  BSYNC.RECONVERGENT B0 ;  /* 0x0000000000007941 */ /* 0x000fea0003800200 */
.L_x_52:
[C---:B------:R-:W-:Y:S02]  /*15c0*/  R2UR UR4, R10.reuse ;  /* 0x000000000a0472ca */ /* 0x040fe400000e0000 */
[C---:B------:R-:W-:Y:S02]  /*15d0*/  R2UR UR5, R11.reuse ;  /* 0x000000000b0572ca */ /* 0x040fe400000e0000 */
[----:B------:R-:W-:Y:S02]  /*15e0*/  R2UR UR6, R10 ;  /* 0x000000000a0672ca */ /* 0x000fe400000e0000 */
[----:B------:R-:W-:-:S09]  /*15f0*/  R2UR UR7, R11 ;  /* 0x000000000b0772ca */ /* 0x000fd200000e0000 */
[----:B------:R-:W2:Y:S04]  /*1600*/  LDG.E R7, desc[UR4][R16.64] ;  /* 0x0000000410077981 */ /* 0x000ea8000c1e1900 */
[----:B------:R-:W3:Y:S01]  /*1610*/  LDG.E R4, desc[UR6][R4.64+0x1c] ;  /* 0x00001c0604047981 */ /* 0x000ee2000c1e1900 */
[----:B------:R-:W-:Y:S01]  /*1620*/  BSSY.RECONVERGENT B0, `(.L_x_39) ;  /* 0x0000008000007945 */ /* 0x000fe20003800200 */
[----:B------:R-:W-:Y:S01]  /*1630*/  VIADD R3, R3, 0x8 ;  /* 0x0000000803037836 */ /* 0x000fe20000000000 */
[----:B--2---:R-:W-:-:S05]  /*1640*/  I2FP.F32.S32 R7, R7 ;  /* 0x0000000700077245 */ /* 0x004fca0000201400 */
[----:B---3--:R-:W-:-:S07]  /*1650*/  FMUL R7, R7, R4 ;  /* 0x0000000407077220 */ /* 0x008fce0000400000 */
.L_x_54:
[----:B------:R-:W0:Y:S02]  /*1660*/  LDS R4, [R6] ;  /* 0x0000000006047984 */ /* 0x000e240000000800 */
[----:B0-----:R-:W-:-:S05]  /*1670*/  FADD R5, R7, R4 ;  /* 0x0000000407057221 */ /* 0x001fca0000000000 */
[----:B------:R-:W0:Y:S02]  /*1680*/  ATOMS.CAST.SPIN P0, [R6], R4, R5 ;  /* 0x000000040600758d */ /* 0x000e240001800005 */
[----:B0-----:R-:W-:Y:S05]  /*1690*/  @!P0 BRA `(.L_x_54) ;  /* 0xfffffffc00f08947 */ /* 0x001fea000383ffff */
[----:B------:R-:W-:Y:S05]  /*16a0*/  BSYNC.RECONVERGENT B0 ;  /* 0x0000000000007941 */ /* 0x000fea0003800200 */
.L_x_39:
[----:B------:R-:W-:Y:S01]  /*16b0*/  ISETP.NE.AND P0, PT, R23, RZ, PT ;  /* 0x000000ff1700720c */ /* 0x000fe20003f05270 */
[----:B------:R-:W-:-:S12]  /*16c0*/  BSSY.RECONVERGENT B0, `(.L_x_38) ;  /* 0x0000079000007945 */ /* 0x000fd80003800200 */
        /* <DEDUP_REMOVED lines=19> */
.L_x_58:
[----:B------:R-:W0:Y:S02]  /*1800*/  LDS R8, [R6] ;  /* 0x0000000006087984 */ /* 0x000e240000000800 */
[----:B0-----:R-:W-:-:S05]  /*1810*/  FADD R9, R7, R8 ;  /* 0x0000000807097221 */ /* 0x001fca0000000000 */
[----:B------:R-:W0:Y:S02]  /*1820*/  ATOMS.CAST.SPIN P0, [R6], R8, R9 ;  /* 0x000000080600758d */ /* 0x000e240001800009 */
[----:B0-----:R-:W-:Y:S05]  /*1830*/  @!P0 BRA `(.L_x_58) ;  /* 0xfffffffc00f08947 */ /* 0x001fea000383ffff */
[----:B------:R-:W-:Y:S05]  /*1840*/  BSYNC.RECONVERGENT B1 ;  /* 0x0000000000017941 */ /* 0x000fea0003800200 */
.L_x_57:
        /* <DEDUP_REMOVED lines=9> */
.L_x_60:
[----:B------:R-:W0:Y:S02]  /*18e0*/  LDS R8, [R6] ;  /* 0x0000000006087984 */ /* 0x000e240000000800 */
[----:B0-----:R-:W-:-:S05]  /*18f0*/  FADD R9, R7, R8 ;  /* 0x0000000807097221 */ /* 0x001fca0000000000 */
[----:B------:R-:W0:Y:S02]  /*1900*/  ATOMS.CAST.SPIN P0, [R6], R8, R9 ;  /* 0x000000080600758d */ /* 0x000e240001800009 */
[----:B0-----:R-:W-:Y:S05]  /*1910*/  @!P0 BRA `(.L_x_60) ;  /* 0xfffffffc00f08947 */ /* 0x001fea000383ffff */
[----:B------:R-:W-:Y:S05]  /*1920*/  BSYNC.RECONVERGENT B1 ;  /* 0x0000000000017941 */ /* 0x000fea0003800200 */
.L_x_59:
        /* <DEDUP_REMOVED lines=9> */
.L_x_62:
[----:B------:R-:W0:Y:S02]  /*19c0*/  LDS R8, [R6] ;  /* 0x0000000006087984 */ /* 0x000e240000000800 */
[----:B0-----:R-:W-:-:S05]  /*19d0*/  FADD R9, R7, R8 ;  /* 0x0000000807097221 */ /* 0x001fca0000000000 */
[----:B------:R-:W0:Y:S02]  /*19e0*/  ATOMS.CAST.SPIN P0, [R6], R8, R9 ;  /* 0x000000080600758d */ /* 0x000e240001800009 */
[----:B0-----:R-:W-:Y:S05]  /*19f0*/  @!P0 BRA `(.L_x_62) ;  /* 0xfffffffc00f08947 */ /* 0x001fea000383ffff */
[----:B------:R-:W-:Y:S05]  /*1a00*/  BSYNC.RECONVERGENT B1 ;  /* 0x0000000000017941 */ /* 0x000fea0003800200 */
.L_x_61:
        /* <DEDUP_REMOVED lines=10> */
.L_x_63:
[----:B------:R-:W0:Y:S02]  /*1ab0*/  LDS R4, [R6] ;  /* 0x0000000006047984 */ /* 0x000e240000000800 */
[----:B0-----:R-:W-:-:S05]  /*1ac0*/  FADD R5, R7, R4 ;  /* 0x0000000407057221 */ /* 0x001fca0000000000 */
[----:B------:R-:W0:Y:S02]  /*1ad0*/  ATOMS.CAST.SPIN P0, [R6], R4, R5 ;  /* 0x000000040600758d */ /* 0x000e240001800005 */
[----:B0-----:R-:W-:Y:S05]  /*1ae0*/  @!P0 BRA `(.L_x_63) ;  /* 0xfffffffc00f08947 */ /* 0x001fea000383ffff */
[----:B------:R-:W-:Y:S05]  /*1af0*/  BSYNC.RECONVERGENT B1 ;  /* 0x0000000000017941 */ /* 0x000fea0003800200 */
.L_x_56:
[----:B------:R-:W0:Y:S02]  /*1b00*/  LDC R8, c[0x0][0x3a0] ;  /* 0x0000e800ff087b82 */ /* 0x000e240000000800 */
[----:B0-----:R-:W-:-:S13]  /*1b10*/  LOP3.LUT P0, R8, R8, 0x3, RZ, 0xc0, !PT ;  /* 0x0000000308087812 */ /* 0x001fda000780c0ff */
[----:B------:R-:W-:Y:S05]  /*1b20*/  @!P0 BRA `(.L_x_55) ;  /* 0x0000000000c88947 */ /* 0x000fea0003800000 */
[----:B------:R-:W0:Y:S01]  /*1b30*/  LDC.64 R4, c[0x0][0x398] ;  /* 0x0000e600ff047b82 */ /* 0x000e220000000a00 */
[C---:B------:R-:W-:Y:S02]  /*1b40*/  R2UR UR4, R10.reuse ;  /* 0x000000000a0472ca */ /* 0x040fe400000e0000 */
[C---:B------:R-:W-:Y:S02]  /*1b50*/  R2UR UR5, R11.reuse ;  /* 0x000000000b0572ca */ /* 0x040fe400000e0000 */
[----:B------:R-:W-:Y:S02]  /*1b60*/  R2UR UR6, R10 ;  /* 0x000000000a0672ca */ /* 0x000fe400000e0000 */
[----:B------:R-:W-:Y:S02]  /*1b70*/  R2UR UR7, R11 ;  /* 0x000000000b0772ca */ /* 0x000fe400000e0000 */
[----:B------:R-:W-:-:S05]  /*1b80*/  IADD3 R3, PT, PT, R3, 0x1, R0 ;  /* 0x0000000103037810 */ /* 0x000fca0007ffe000 */
[----:B0-----:R-:W-:Y:S02]  /*1b90*/  IMAD.WIDE R4, R3, 0x4, R4 ;  /* 0x0000000403047825 */ /* 0x001fe400078e0204 */
[----:B------:R-:W2:Y:S04]  /*1ba0*/  LDG.E R3, desc[UR4][R16.64] ;  /* 0x0000000410037981 */ /* 0x000ea8000c1e1900 */
[----:B------:R-:W3:Y:S01]  /*1bb0*/  LDG.E R7, desc[UR6][R4.64] ;  /* 0x0000000604077981 */ /* 0x000ee2000c1e1900 */
[----:B------:R-:W-:Y:S01]  /*1bc0*/  MOV R9, 0x400 ;  /* 0x0000040000097802 */ /* 0x000fe20000000f00 */
[----:B------:R-:W-:Y:S01]  /*1bd0*/  BSSY.RECONVERGENT B1, `(.L_x_64) ;  /* 0x000000a000017945 */ /* 0x000fe20003800200 */
[----:B------:R-:W-:Y:S01]  /*1be0*/  ISETP.NE.AND P0, PT, R8, 0x1, PT ;  /* 0x000000010800780c */ /* 0x000fe20003f05270 */
[----:B------:R-:W0:Y:S01]  /*1bf0*/  S2R R12, SR_CgaCtaId ;  /* 0x00000000000c7919 */ /* 0x000e220000008800 */
[----:B--2---:R-:W-:-:S02]  /*1c00*/  I2FP.F32.S32 R6, R3 ;  /* 0x0000000300067245 */ /* 0x004fc40000201400 */
[----:B0-----:R-:W-:-:S03]  /*1c10*/  LEA R3, R12, R9, 0x18 ;  /* 0x000000090c037211 */ /* 0x001fc600078ec0ff */
[----:B---3--:R-:W-:-:S07]  /*1c20*/  FMUL R9, R6, R7 ;  /* 0x0000000706097220 */ /* 0x008fce0000400000 */
.L_x_65:
[----:B------:R-:W0:Y:S02]  /*1c30*/  LDS R6, [R3] ;  /* 0x0000000003067984 */ /* 0x000e240000000800 */
[----:B0-----:R-:W-:-:S05]  /*1c40*/  FADD R7, R9, R6 ;  /* 0x0000000609077221 */ /* 0x001fca0000000000 */
[----:B------:R-:W0:Y:S02]  /*1c50*/  ATOMS.CAST.SPIN P1, [R3], R6, R7 ;  /* 0x000000060300758d */ /* 0x000e240001820007 */
[----:B0-----:R-:W-:Y:S05]  /*1c60*/  @!P1 BRA `(.L_x_65) ;  /* 0xfffffffc00f09947 */ /* 0x001fea000383ffff */
[----:B------:R-:W-:Y:S05]  /*1c70*/  BSYNC.RECONVERGENT B1 ;  /* 0x0000000000017941 */ /* 0x000fea0003800200 */
.L_x_64:
[----:B------:R-:W-:Y:S05]  /*1c80*/  @!P0 BRA `(.L_x_55) ;  /* 0x0000000000708947 */ /* 0x000fea0003800000 */
[C---:B------:R-:W-:Y:S02]  /*1c90*/  R2UR UR4, R10.reuse ;  /* 0x000000000a0472ca */ /* 0x040fe400000e0000 */
[C---:B------:R-:W-:Y:S02]  /*1ca0*/  R2UR UR5, R11.reuse ;  /* 0x000000000b0572ca */ /* 0x040fe400000e0000 */
[----:B------:R-:W-:Y:S02]  /*1cb0*/  R2UR UR6, R10 ;  /* 0x000000000a0672ca */ /* 0x000fe400000e0000 */
[----:B------:R-:W-:-:S09]  /*1cc0*/  R2UR UR7, R11 ;  /* 0x000000000b0772ca */ /* 0x000fd200000e0000 */
[----:B------:R-:W2:Y:S04]  /*1cd0*/  LDG.E R6, desc[UR4][R16.64] ;  /* 0x0000000410067981 */ /* 0x000ea8000c1e1900 */
[----:B------:R-:W3:Y:S01]  /*1ce0*/  LDG.E R7, desc[UR6][R4.64+0x4] ;  /* 0x0000040604077981 */ /* 0x000ee2000c1e1900 */
[----:B------:R-:W-:Y:S01]  /*1cf0*/  BSSY.RECONVERGENT B1, `(.L_x_66) ;  /* 0x0000008000017945 */ /* 0x000fe20003800200 */
[----:B------:R-:W-:Y:S02]  /*1d00*/  ISETP.NE.AND P0, PT, R8, 0x2, PT ;  /* 0x000000020800780c */ /* 0x000fe40003f05270 */
[----:B--2---:R-:W-:-:S05]  /*1d10*/  I2FP.F32.S32 R6, R6 ;  /* 0x0000000600067245 */ /* 0x004fca0000201400 */
[----:B---3--:R-:W-:-:S07]  /*1d20*/  FMUL R9, R6, R7 ;  /* 0x0000000706097220 */ /* 0x008fce0000400000 */
.L_x_67:
[----:B------:R-:W0:Y:S02]  /*1d30*/  LDS R6, [R3] ;  /* 0x0000000003067984 */ /* 0x000e240000000800 */
[----:B0-----:R-:W-:-:S05]  /*1d40*/  FADD R7, R9, R6 ;  /* 0x0000000609077221 */ /* 0x001fca0000000000 */
[----:B------:R-:W0:Y:S02]  /*1d50*/  ATOMS.CAST.SPIN P1, [R3], R6, R7 ;  /* 0x000000060300758d */ /* 0x000e240001820007 */
[----:B0-----:R-:W-:Y:S05]  /*1d60*/  @!P1 BRA `(.L_x_67) ;  /* 0xfffffffc00f09947 */ /* 0x001fea000383ffff */
[----:B------:R-:W-:Y:S05]  /*1d70*/  BSYNC.RECONVERGENT B1 ;  /* 0x0000000000017941 */ /* 0x000fea0003800200 */
.L_x_66:
[----:B------:R-:W-:Y:S05]  /*1d80*/  @!P0 BRA `(.L_x_55) ;  /* 0x0000000000308947 */ /* 0x000fea0003800000 */
[C---:B------:R-:W-:Y:S02]  /*1d90*/  R2UR UR4, R10.reuse ;  /* 0x000000000a0472ca */ /* 0x040fe400000e0000 */
[C---:B------:R-:W-:Y:S02]  /*1da0*/  R2UR UR5, R11.reuse ;  /* 0x000000000b0572ca */ /* 0x040fe400000e0000 */
[----:B------:R-:W-:Y:S02]  /*1db0*/  R2UR UR6, R10 ;  /* 0x000000000a0672ca */ /* 0x000fe400000e0000 */
[----:B------:R-:W-:-:S09]  /*1dc0*/  R2UR UR7, R11 ;  /* 0x000000000b0772ca */ /* 0x000fd200000e0000 */
[----:B------:R-:W2:Y:S04]  /*1dd0*/  LDG.E R6, desc[UR4][R16.64] ;  /* 0x0000000410067981 */ /* 0x000ea8000c1e1900 */
[----:B------:R-:W3:Y:S01]  /*1de0*/  LDG.E R5, desc[UR6][R4.64+0x8] ;  /* 0x0000080604057981 */ /* 0x000ee2000c1e1900 */
[----:B--2---:R-:W-:-:S05]  /*1df0*/  I2FP.F32.S32 R6, R6 ;  /* 0x0000000600067245 */ /* 0x004fca0000201400 */
[----:B---3--:R-:W-:-:S07]  /*1e00*/  FMUL R7, R6, R5 ;  /* 0x0000000506077220 */ /* 0x008fce0000400000 */
.L_x_68:
[----:B------:R-:W0:Y:S02]  /*1e10*/  LDS R4, [R3] ;  /* 0x0000000003047984 */ /* 0x000e240000000800 */
[----:B0-----:R-:W-:-:S05]  /*1e20*/  FADD R5, R7, R4 ;  /* 0x0000000407057221 */ /* 0x001fca0000000000 */
[----:B------:R-:W0:Y:S02]  /*1e30*/  ATOMS.CAST.SPIN P0, [R3], R4, R5 ;  /* 0x000000040300758d */ /* 0x000e240001800005 */
[----:B0-----:R-:W-:Y:S05]  /*1e40*/  @!P0 BRA `(.L_x_68) ;  /* 0xfffffffc00f08947 */ /* 0x001fea000383ffff */
.L_x_55:
[----:B------:R-:W-:Y:S05]  /*1e50*/  BSYNC.RECONVERGENT B0 ;  /* 0x0000000000007941 */ /* 0x000fea0003800200 */
.L_x_38:
[----:B------:R-:W0:Y:S01]  /*1e60*/  LDC.64 R4, c[0x0][0x398] ;  /* 0x0000e600ff047b82 */ /* 0x000e220000000a00 */
[----:B------:R-:W-:Y:S02]  /*1e70*/  R2UR UR4, R10 ;  /* 0x000000000a0472ca */ /* 0x000fe400000e0000 */
[----:B------:R-:W-:Y:S01]  /*1e80*/  R2UR UR5, R11 ;  /* 0x000000000b0572ca */ /* 0x000fe200000e0000 */
[----:B0-----:R-:W-:-:S12]  /*1e90*/  IMAD.WIDE R4, R0, 0x4, R4 ;  /* 0x0000000400047825 */ /* 0x001fd800078e0204 */
[----:B------:R0:W5:Y:S01]  /*1ea0*/  LDG.E R3, desc[UR4][R4.64] ;  /* 0x0000000404037981 */ /* 0x000162000c1e1900 */
[----:B------:R-:W-:Y:S01]  /*1eb0*/  MOV R0, 0x400 ;  /* 0x0000040000007802 */ /* 0x000fe20000000f00 */
[----:B------:R-:W-:Y:S01]  /*1ec0*/  BSSY.RECONVERGENT B0, `(.L_x_69) ;  /* 0x0000007000007945 */ /* 0x000fe20003800200 */
[----:B------:R-:W1:Y:S02]  /*1ed0*/  S2R R7, SR_CgaCtaId ;  /* 0x0000000000077919 */ /* 0x000e640000008800 */
[----:B01----:R-:W-:-:S07]  /*1ee0*/  LEA R0, R7, R0, 0x18 ;  /* 0x0000000007007211 */ /* 0x003fce00078ec0ff */
.L_x_70:
[----:B------:R-:W0:Y:S02]  /*1ef0*/  LDS R4, [R0] ;  /* 0x0000000000047984 */ /* 0x000e240000000800 */
[----:B0----5:R-:W-:-:S05]  /*1f00*/  FADD R5, R3, R4 ;  /* 0x0000000403057221 */ /* 0x021fca0000000000 */
[----:B------:R-:W0:Y:S02]  /*1f10*/  ATOMS.CAST.SPIN P0, [R0], R4, R5 ;  /* 0x000000040000758d */ /* 0x000e240001800005 */
[----:B0-----:R-:W-:Y:S05]  /*1f20*/  @!P0 BRA `(.L_x_70) ;  /* 0xfffffffc00f08947 */ /* 0x001fea000383ffff */
[----:B------:R-:W-:Y:S05]  /*1f30*/  BSYNC.RECONVERGENT B0 ;  /* 0x0000000000007941 */ /* 0x000fea0003800200 */
.L_x_69:
[----:B------:R-:W0:Y:S01]  /*1f40*/  LDS R0, [R0] ;  /* 0x0000000000007984 */ /* 0x000e220000000800 */
[----:B------:R-:W1:Y:S01]  /*1f50*/  LDC.64 R4, c[0x0][0x390] ;  /* 0x0000e400ff047b82 */ /* 0x000e620000000a00 */
[----:B------:R-:W-:Y:S01]  /*1f60*/  R2UR UR6, R10 ;  /* 0x000000000a0672ca */ /* 0x000fe200000e0000 */
[----:B------:R-:W2:Y:S01]  /*1f70*/  LDCU.64 UR4, c[0x4][0x10] ;  /* 0x01000200ff0477ac */ /* 0x000ea20008000a00 */
[----:B------:R-:W-:Y:S01]  /*1f80*/  R2UR UR7, R11 ;  /* 0x000000000b0772ca */ /* 0x000fe200000e0000 */
[----:B------:R-:W-:Y:S01]  /*1f90*/  IMAD.MOV.U32 R6, RZ, RZ, R18 ;  /* 0x000000ffff067224 */ /* 0x000fe200078e0012 */
[----:B------:R-:W-:Y:S01]  /*1fa0*/  MOV R8, 0x0 ;  /* 0x0000000000087802 */ /* 0x000fe20000000f00 */
[----:B------:R-:W-:-:S05]  /*1fb0*/  IMAD.MOV.U32 R7, RZ, RZ, R2 ;  /* 0x000000ffff077224 */ /* 0x000fca00078e0002 */
[----:B------:R-:W3:Y:S01]  /*1fc0*/  LDC.64 R8, c[0x4][R8] ;  /* 0x0100000008087b82 */ /* 0x000ee20000000a00 */
[----:B-1----:R-:W-:-:S04]  /*1fd0*/  IMAD.WIDE.U32 R10, R22, 0x4, R4 ;  /* 0x00000004160a7825 */ /* 0x002fc800078e0004 */
[----:B--2---:R-:W-:Y:S02]  /*1fe0*/  IMAD.U32 R4, RZ, RZ, UR4 ;  /* 0x00000004ff047e24 */ /* 0x004fe4000f8e00ff */
[----:B------:R-:W-:Y:S01]  /*1ff0*/  IMAD.U32 R5, RZ, RZ, UR5 ;  /* 0x00000005ff057e24 */ /* 0x000fe2000f8e00ff */
[----:B0-----:R-:W0:Y:S01]  /*2000*/  F2F.F64.F32 R12, R0 ;  /* 0x00000000000c7310 */ /* 0x001e220000201800 */
[----:B------:R1:W-:Y:S04]  /*2010*/  STG.E desc[UR6][R10.64], R0 ;  /* 0x000000000a007986 */ /* 0x0003e8000c101906 */
[----:B0--3--:R1:W-:Y:S02]  /*2020*/  STL.64 [R1], R12 ;  /* 0x0000000c01007387 */ /* 0x0093e40000100a00 */
[----:B------:R-:W-:-:S07]  /*2030*/  LEPC R20, `(.L_x_71) ;  /* 0x000000001014794e */ /* 0x000fce0000000000 */
[----:B-1----:R-:W-:Y:S05]  /*2040*/  CALL.ABS.NOINC R8 ;  /* 0x0000000008007343 */ /* 0x002fea0003c00000 */
.L_x_71:
[----:B------:R-:W0:Y:S01]  /*2050*/  S2UR UR5, SR_CgaCtaId ;  /* 0x00000000000579c3 */ /* 0x000e220000008800 */
[----:B------:R-:W-:Y:S01]  /*2060*/  UMOV UR4, 0x400 ;  /* 0x0000040000047882 */ /* 0x000fe20000000000 */
[----:B------:R-:W-:Y:S01]  /*2070*/  VIADD R22, R22, 0x1 ;  /* 0x0000000116167836 */ /* 0x000fe20000000000 */
[----:B0-----:R-:W-:Y:S01]  /*2080*/  ULEA UR4, UR5, UR4, 0x18 ;  /* 0x0000000405047291 */ /* 0x001fe2000f8ec0ff */
[----:B------:R-:W0:Y:S08]  /*2090*/  LDCU UR5, c[0x0][0x3a4] ;  /* 0x00007480ff0577ac */ /* 0x000e300008000800 */
[----:B------:R-:W-:Y:S01]  /*20a0*/  STS [UR4], RZ ;  /* 0x000000ffff007988 */ /* 0x000fe20008000804 */
[----:B0-----:R-:W-:-:S13]  /*20b0*/  ISETP.NE.AND P0, PT, R22, UR5, PT ;  /* 0x0000000516007c0c */ /* 0x001fda000bf05270 */
[----:B------:R-:W-:Y:S05]  /*20c0*/  @P0 BRA `(.L_x_72) ;  /* 0xffffffe0008c0947 */ /* 0x000fea000383ffff */
[----:B------:R-:W-:Y:S05]  /*20d0*/  BSYNC B6 ;  /* 0x0000000000067941 */ /* 0x000fea0003800000 */
.L_x_2:
[----:B------:R-:W0:Y:S01]  /*20e0*/  LDCU UR4, c[0x0][0x3a8] ;  /* 0x00007500ff0477ac */ /* 0x000e220008000800 */
[----:B------:R-:W-:-:S05]  /*20f0*/  VIADD R19, R19, 0x1 ;  /* 0x0000000113137836 */ /* 0x000fca0000000000 */
[----:B0-----:R-:W-:-:S13]  /*2100*/  ISETP.NE.AND P0, PT, R19, UR4, PT ;  /* 0x0000000413007c0c */ /* 0x001fda000bf05270 */
[----:B------:R-:W-:Y:S05]  /*2110*/  @!P0 EXIT ;  /* 0x000000000000894d */ /* 0x000fea0003800000 */
[----:B------:R-:W-:Y:S05]  /*2120*/  BRA `(.L_x_73) ;  /* 0xffffffe0006c7947 */ /* 0x000fea000383ffff */
.L_x_1:
[----:B------:R-:W-:Y:S01]  /*2130*/  LOP3.LUT R26, R7, 0x7, RZ, 0xc0, !PT ;  /* 0x00000007071a7812 */ /* 0x000fe200078ec0ff */
[----:B------:R-:W-:-:S07]  /*2140*/  IMAD.MOV.U32 R27, RZ, RZ, RZ ;  /* 0x000000ffff1b7224 */ /* 0x000fce00078e00ff */
.L_x_125:
[----:B------:R-:W-:Y:S05]  /*2150*/  YIELD ;  /* 0x0000000000007946 */ /* 0x000fea0003800000 */
[----:B------:R-:W0:Y:S01]  /*2160*/  LDCU UR4, c[0x0][0x3a4] ;  /* 0x00007480ff0477ac */ /* 0x000e220008000800 */
[----:B------:R-:W-:Y:S02]  /*2170*/  IMAD.MOV.U32 R24, RZ, RZ, RZ ;  /* 0x000000ffff187224 */ /* 0x000fe400078e00ff */
[----:B0-----:R-:W-:-:S05]  /*2180*/  IMAD.U32 R0, RZ, RZ, UR4 ;  /* 0x00000004ff007e24 */ /* 0x001fca000f8e00ff */
[----:B------:R-:W-:-:S13]  /*2190*/  ISETP.GE.U32.AND P0, PT, R0, 0x8, PT ;  /* 0x000000080000780c */ /* 0x000fda0003f06070 */
[----:B------:R-:W-:Y:S05]  /*21a0*/  @!P0 BRA `(.L_x_74) ;  /* 0x0000000c00dc8947 */ /* 0x000fea0003800000 */
[----:B------:R-:W-:Y:S01]  /*21b0*/  BSSY B6, `(.L_x_75) ;  /* 0x00000f5000067945 */ /* 0x000fe20003800000 */
[----:B------:R-:W-:-:S07]  /*21c0*/  IMAD.MOV.U32 R24, RZ, RZ, RZ ;  /* 0x000000ffff187224 */ /* 0x000fce00078e00ff */
.L_x_100:
[----:B------:R-:W0:Y:S01]  /*21d0*/  LDC.64 R16, c[0x0][0x358] ;  /* 0x0000d600ff107b82 */ /* 0x000e220000000a00 */
[----:B------:R-:W-:Y:S05]  /*21e0*/  YIELD ;  /* 0x0000000000007946 */ /* 0x000fea0003800000 */
[----:B------:R-:W1:Y:S02]  /*21f0*/  LDCU UR4, c[0x0][0x3a4] ;  /* 0x00007480ff0477ac */ /* 0x000e640008000800 */
[----:B------:R-:W2:Y:S01]  /*2200*/  LDC.64 R22, c[0x0][0x398] ;  /* 0x0000e600ff167b82 */ /* 0x000ea20000000a00 */
[----:B0-----:R-:W-:Y:S01]  /*2210*/  R2UR UR6, R16 ;  /* 0x00000000100672ca */ /* 0x001fe200000e0000 */
[----:B-1----:R-:W-:Y:S01]  /*2220*/  IMAD R0, R27, UR4, R24 ;  /* 0x000000041b007c24 */ /* 0x002fe2000f8e0218 */
[----:B------:R-:W-:-:S03]  /*2230*/  R2UR UR7, R17 ;  /* 0x00000000110772ca */ /* 0x000fc600000e0000 */
[----:B------:R-:W-:-:S04]  /*2240*/  IMAD R3, R0, R25, RZ ;  /* 0x0000001900037224 */ /* 0x000fc800078e02ff */
[----:B--2---:R-:W-:-:S06]  /*2250*/  IMAD.WIDE R22, R3, 0x4, R22 ;  /* 0x0000000403167825 */ /* 0x004fcc00078e0216 */
[----:B------:R0:W5:Y:S01]  /*2260*/  LDG.E R7, desc[UR6][R22.64] ;  /* 0x0000000616077981 */ /* 0x000162000c1e1900 */
[----:B------:R-:W-:Y:S01]  /*2270*/  MOV R3, 0x400 ;  /* 0x0000040000037802 */ /* 0x000fe20000000f00 */
[----:B------:R-:W-:Y:S01]  /*2280*/  BSSY.RECONVERGENT B0, `(.L_x_76) ;  /* 0x0000007000007945 */ /* 0x000fe20003800200 */
[----:B------:R-:W1:Y:S02]  /*2290*/  S2R R0, SR_CgaCtaId ;  /* 0x0000000000007919 */ /* 0x000e640000008800 */
[----:B01----:R-:W-:-:S07]  /*22a0*/  LEA R3, R0, R3, 0x18 ;  /* 0x0000000300037211 */ /* 0x003fce00078ec0ff */
.L_x_77:
[----:B------:R-:W0:Y:S02]  /*22b0*/  LDS R4, [R3] ;  /* 0x0000000003047984 */ /* 0x000e240000000800 */
[----:B0----5:R-:W-:-:S05]  /*22c0*/  FADD R5, R7, R4 ;  /* 0x0000000407057221 */ /* 0x021fca0000000000 */
[----:B------:R-:W0:Y:S02]  /*22d0*/  ATOMS.CAST.SPIN P0, [R3], R4, R5 ;  /* 0x000000040300758d */ /* 0x000e240001800005 */
[----:B0-----:R-:W-:Y:S05]  /*22e0*/  @!P0 BRA `(.L_x_77) ;  /* 0xfffffffc00f08947 */ /* 0x001fea000383ffff */
[----:B------:R-:W-:Y:S05]  /*22f0*/  BSYNC.RECONVERGENT B0 ;  /* 0x0000000000007941 */ /* 0x000fea0003800200 */
.L_x_76:
        /* <DEDUP_REMOVED lines=9> */
[----:B--2---:R-:W-:Y:S02]  /*2390*/  IMAD.U32 R4, RZ, RZ, UR4 ;  /* 0x00000004ff047e24 */ /* 0x004fe4000f8e00ff */
[----:B------:R-:W-:Y:S02]  /*23a0*/  IMAD.U32 R5, RZ, RZ, UR5 ;  /* 0x00000005ff057e24 */ /* 0x000fe4000f8e00ff */
[----:B-1----:R-:W-:Y:S01]  /*23b0*/  IMAD.WIDE.U32 R28, R24, 0x4, R28 ;  /* 0x00000004181c7825 */ /* 0x002fe200078e001c */
[----:B0-----:R-:W0:Y:S04]  /*23c0*/  F2F.F64.F32 R10, R3 ;  /* 0x00000003000a7310 */ /* 0x001e280000201800 */
[----:B------:R1:W-:Y:S04]  /*23d0*/  STG.E desc[UR6][R28.64], R3 ;  /* 0x000000031c007986 */ /* 0x0003e8000c101906 */
[----:B0--3--:R1:W-:Y:S02]  /*23e0*/  STL.64 [R1], R10 ;  /* 0x0000000a01007387 */ /* 0x0093e40000100a00 */
[----:B------:R-:W-:-:S07]  /*23f0*/  LEPC R20, `(.L_x_78) ;  /* 0x000000001014794e */ /* 0x000fce0000000000 */
[----:B-1----:R-:W-:Y:S05]  /*2400*/  CALL.ABS.NOINC R8 ;  /* 0x0000000008007343 */ /* 0x002fea0003c00000 */
.L_x_78:
[----:B------:R-:W-:Y:S01]  /*2410*/  R2UR UR4, R16 ;  /* 0x00000000100472ca */ /* 0x000fe200000e0000 */
[----:B------:R-:W-:Y:S01]  /*2420*/  IMAD.WIDE R22, R25, 0x4, R22 ;  /* 0x0000000419167825 */ /* 0x000fe200078e0216 */
[----:B------:R-:W-:-:S13]  /*2430*/  R2UR UR5, R17 ;  /* 0x00000000110572ca */ /* 0x000fda00000e0000 */
[----:B------:R0:W5:Y:S01]  /*2440*/  LDG.E R7, desc[UR4][R22.64] ;  /* 0x0000000416077981 */ /* 0x000162000c1e1900 */
[----:B------:R-:W-:Y:S01]  /*2450*/  MOV R3, 0x400 ;  /* 0x0000040000037802 */ /* 0x000fe20000000f00 */
[----:B------:R-:W-:Y:S01]  /*2460*/  BSSY.RECONVERGENT B0, `(.L_x_79) ;  /* 0x0000008000007945 */ /* 0x000fe20003800200 */
[----:B------:R-:W1:Y:S02]  /*2470*/  S2R R0, SR_CgaCtaId ;  /* 0x0000000000007919 */ /* 0x000e640000008800 */
[----:B-1----:R-:W-:-:S05]  /*2480*/  LEA R3, R0, R3, 0x18 ;  /* 0x0000000300037211 */ /* 0x002fca00078ec0ff */
[----:B------:R0:W-:Y:S02]  /*2490*/  STS [R3], RZ ;  /* 0x000000ff03007388 */ /* 0x0001e40000000800 */
.L_x_80:
[----:B------:R-:W1:Y:S02]  /*24a0*/  LDS R4, [R3] ;  /* 0x0000000003047984 */ /* 0x000e640000000800 */
[----:B-1---5:R-:W-:-:S05]  /*24b0*/  FADD R5, R7, R4 ;  /* 0x0000000407057221 */ /* 0x022fca0000000000 */
[----:B------:R-:W1:Y:S02]  /*24c0*/  ATOMS.CAST.SPIN P0, [R3], R4, R5 ;  /* 0x000000040300758d */ /* 0x000e640001800005 */
[----:B-1----:R-:W-:Y:S05]  /*24d0*/  @!P0 BRA `(.L_x_80) ;  /* 0xfffffffc00f08947 */ /* 0x002fea000383ffff */
[----:B------:R-:W-:Y:S05]  /*24e0*/  BSYNC.RECONVERGENT B0 ;  /* 0x0000000000007941 */ /* 0x000fea0003800200 */
.L_x_79:
[----:B0-----:R-:W0:Y:S01]  /*24f0*/  LDS R3, [R3] ;  /* 0x0000000003037984 */ /* 0x001e220000000800 */
[----:B------:R-:W-:Y:S01]  /*2500*/  R2UR UR6, R16 ;  /* 0x00000000100672ca */ /* 0x000fe200000e0000 */
[----:B------:R-:W1:Y:S01]  /*2510*/  LDCU.64 UR4, c[0x4][0x10] ;  /* 0x01000200ff0477ac */ /* 0x000e620008000a00 */
[----:B------:R-:W-:Y:S01]  /*2520*/  R2UR UR7, R17 ;  /* 0x00000000110772ca */ /* 0x000fe200000e0000 */
[----:B------:R-:W-:Y:S01]  /*2530*/  IMAD.MOV.U32 R6, RZ, RZ, R18 ;  /* 0x000000ffff067224 */ /* 0x000fe200078e0012 */
[----:B------:R-:W-:Y:S01]  /*2540*/  MOV R19, 0x0 ;  /* 0x0000000000137802 */ /* 0x000fe20000000f00 */
[----:B------:R-:W-:-:S03]  /*2550*/  IMAD.MOV.U32 R7, RZ, RZ, R2 ;  /* 0x000000ffff077224 */ /* 0x000fc600078e0002 */
[----:B------:R2:W3:Y:S01]  /*2560*/  LDC.64 R8, c[0x4][R19] ;  /* 0x0100000013087b82 */ /* 0x0004e20000000a00 */
[----:B-1----:R-:W-:Y:S02]  /*2570*/  IMAD.U32 R4, RZ, RZ, UR4 ;  /* 0x00000004ff047e24 */ /* 0x002fe4000f8e00ff */
[----:B------:R-:W-:Y:S01]  /*2580*/  IMAD.U32 R5, RZ, RZ, UR5 ;  /* 0x00000005ff057e24 */ /* 0x000fe2000f8e00ff */
[----:B0-----:R-:W0:Y:S03]  /*2590*/  F2F.F64.F32 R10, R3 ;  /* 0x00000003000a7310 */ /* 0x001e260000201800 */
[----:B------:R2:W-:Y:S04]  /*25a0*/  STG.E desc[UR6][R28.64+0x4], R3 ;  /* 0x000004031c007986 */ /* 0x0005e8000c101906 */
[----:B0-----:R2:W-:Y:S02]  /*25b0*/  STL.64 [R1], R10 ;  /* 0x0000000a01007387 */ /* 0x0015e40000100a00 */
[----:B------:R-:W-:-:S07]  /*25c0*/  LEPC R20, `(.L_x_81) ;  /* 0x000000001014794e */ /* 0x000fce0000000000 */
[----:B--23--:R-:W-:Y:S05]  /*25d0*/  CALL.ABS.NOINC R8 ;  /* 0x0000000008007343 */ /* 0x00cfea0003c00000 */
.L_x_81:
        /* <DEDUP_REMOVED lines=9> */
.L_x_83:
[----:B------:R-:W1:Y:S02]  /*2670*/  LDS R4, [R3] ;  /* 0x0000000003047984 */ /* 0x000e640000000800 */
[----:B-1---5:R-:W-:-:S05]  /*2680*/  FADD R5, R7, R4 ;  /* 0x0000000407057221 */ /* 0x022fca0000000000 */
[----:B------:R-:W1:Y:S02]  /*2690*/  ATOMS.CAST.SPIN P0, [R3], R4, R5 ;  /* 0x000000040300758d */ /* 0x000e640001800005 */
[----:B-1----:R-:W-:Y:S05]  /*26a0*/  @!P0 BRA `(.L_x_83) ;  /* 0xfffffffc00f08947 */ /* 0x002fea000383ffff */
[----:B------:R-:W-:Y:S05]  /*26b0*/  BSYNC.RECONVERGENT B0 ;  /* 0x0000000000007941 */ /* 0x000fea0003800200 */
.L_x_82:
[----:B0-----:R-:W0:Y:S01]  /*26c0*/  LDS R3, [R3] ;  /* 0x0000000003037984 */ /* 0x001e220000000800 */
[----:B------:R-:W-:Y:S01]  /*26d0*/  R2UR UR6, R16 ;  /* 0x00000000100672ca */ /* 0x000fe200000e0000 */
[----:B------:R1:W2:Y:S01]  /*26e0*/  LDC.64 R8, c[0x4][R19] ;  /* 0x0100000013087b82 */ /* 0x0002a20000000a00 */
[----:B------:R-:W-:Y:S01]  /*26f0*/  R2UR UR7, R17 ;  /* 0x00000000110772ca */ /* 0x000fe200000e0000 */
[----:B------:R-:W3:Y:S01]  /*2700*/  LDCU.64 UR4, c[0x4][0x10] ;  /* 0x01000200ff0477ac */ /* 0x000ee20008000a00 */
[----:B------:R-:W-:Y:S02]  /*2710*/  IMAD.MOV.U32 R6, RZ, RZ, R18 ;  /* 0x000000ffff067224 */ /* 0x000fe400078e0012 */
[----:B------:R-:W-:Y:S02]  /*2720*/  IMAD.MOV.U32 R7, RZ, RZ, R2 ;  /* 0x000000ffff077224 */ /* 0x000fe400078e0002 */
[----:B---3--:R-:W-:Y:S02]  /*2730*/  IMAD.U32 R4, RZ, RZ, UR4 ;  /* 0x00000004ff047e24 */ /* 0x008fe4000f8e00ff */
[----:B------:R-:W-:Y:S01]  /*2740*/  IMAD.U32 R5, RZ, RZ, UR5 ;  /* 0x00000005ff057e24 */ /* 0x000fe2000f8e00ff */
[----:B0-----:R-:W0:Y:S04]  /*2750*/  F2F.F64.F32 R10, R3 ;  /* 0x00000003000a7310 */ /* 0x001e280000201800 */
[----:B------:R1:W-:Y:S04]  /*2760*/  STG.E desc[UR6][R28.64+0x8], R3 ;  /* 0x000008031c007986 */ /* 0x0003e8000c101906 */
[----:B0-2---:R1:W-:Y:S02]  /*2770*/  STL.64 [R1], R10 ;  /* 0x0000000a01007387 */ /* 0x0053e40000100a00 */
[----:B------:R-:W-:-:S07]  /*2780*/  LEPC R20, `(.L_x_84) ;  /* 0x000000001014794e */ /* 0x000fce0000000000 */
[----:B-1----:R-:W-:Y:S05]  /*2790*/  CALL.ABS.NOINC R8 ;  /* 0x0000000008007343 */ /* 0x002fea0003c00000 */
.L_x_84:
        /* <DEDUP_REMOVED lines=9> */
.L_x_86:
[----:B------:R-:W1:Y:S02]  /*2830*/  LDS R4, [R3] ;  /* 0x0000000003047984 */ /* 0x000e640000000800 */
[----:B-1---5:R-:W-:-:S05]  /*2840*/  FADD R5, R7, R4 ;  /* 0x0000000407057221 */ /* 0x022fca0000000000 */
[----:B------:R-:W1:Y:S02]  /*2850*/  ATOMS.CAST.SPIN P0, [R3], R4, R5 ;  /* 0x000000040300758d */ /* 0x000e640001800005 */
[----:B-1----:R-:W-:Y:S05]  /*2860*/  @!P0 BRA `(.L_x_86) ;  /* 0xfffffffc00f08947 */ /* 0x002fea000383ffff */
[----:B------:R-:W-:Y:S05]  /*2870*/  BSYNC.RECONVERGENT B0 ;  /* 0x0000000000007941 */ /* 0x000fea0003800200 */
.L_x_85:
        /* <DEDUP_REMOVED lines=14> */
.L_x_87:
        /* <DEDUP_REMOVED lines=9> */
.L_x_89:
[----:B------:R-:W1:Y:S02]  /*29f0*/  LDS R4, [R3] ;  /* 0x0000000003047984 */ /* 0x000e640000000800 */
[----:B-1---5:R-:W-:-:S05]  /*2a00*/  FADD R5, R7, R4 ;  /* 0x0000000407057221 */ /* 0x022fca0000000000 */
[----:B------:R-:W1:Y:S02]  /*2a10*/  ATOMS.CAST.SPIN P0, [R3], R4, R5 ;  /* 0x000000040300758d */ /* 0x000e640001800005 */
[----:B-1----:R-:W-:Y:S05]  /*2a20*/  @!P0 BRA `(.L_x_89) ;  /* 0xfffffffc00f08947 */ /* 0x002fea000383ffff */
[----:B------:R-:W-:Y:S05]  /*2a30*/  BSYNC.RECONVERGENT B0 ;  /* 0x0000000000007941 */ /* 0x000fea0003800200 */
.L_x_88:
        /* <DEDUP_REMOVED lines=14> */
.L_x_90:
        /* <DEDUP_REMOVED lines=9> */
.L_x_92:
[----:B------:R-:W1:Y:S02]  /*2bb0*/  LDS R4, [R3] ;  /* 0x0000000003047984 */ /* 0x000e640000000800 */
[----:B-1---5:R-:W-:-:S05]  /*2bc0*/  FADD R5, R7, R4 ;  /* 0x0000000407057221 */ /* 0x022fca0000000000 */
[----:B------:R-:W1:Y:S02]  /*2bd0*/  ATOMS.CAST.SPIN P0, [R3], R4, R5 ;  /* 0x000000040300758d */ /* 0x000e640001800005 */
[----:B-1----:R-:W-:Y:S05]  /*2be0*/  @!P0 BRA `(.L_x_92) ;  /* 0xfffffffc00f08947 */ /* 0x002fea000383ffff */
[----:B------:R-:W-:Y:S05]  /*2bf0*/  BSYNC.RECONVERGENT B0 ;  /* 0x0000000000007941 */ /* 0x000fea0003800200 */
.L_x_91:
        /* <DEDUP_REMOVED lines=14> */
.L_x_93:
        /* <DEDUP_REMOVED lines=9> */
.L_x_95:
[----:B------:R-:W1:Y:S02]  /*2d70*/  LDS R4, [R3] ;  /* 0x0000000003047984 */ /* 0x000e640000000800 */
[----:B-1---5:R-:W-:-:S05]  /*2d80*/  FADD R5, R7, R4 ;  /* 0x0000000407057221 */ /* 0x022fca0000000000 */
[----:B------:R-:W1:Y:S02]  /*2d90*/  ATOMS.CAST.SPIN P0, [R3], R4, R5 ;  /* 0x000000040300758d */ /* 0x000e640001800005 */
[----:B-1----:R-:W-:Y:S05]  /*2da0*/  @!P0 BRA `(.L_x_95) ;  /* 0xfffffffc00f08947 */ /* 0x002fea000383ffff */
[----:B------:R-:W-:Y:S05]  /*2db0*/  BSYNC.RECONVERGENT B0 ;  /* 0x0000000000007941 */ /* 0x000fea0003800200 */
.L_x_94:
        /* <DEDUP_REMOVED lines=14> */
.L_x_96:
        /* <DEDUP_REMOVED lines=9> */
.L_x_98:
[----:B------:R-:W1:Y:S02]  /*2f30*/  LDS R4, [R3] ;  /* 0x0000000003047984 */ /* 0x000e640000000800 */
[----:B-1---5:R-:W-:-:S05]  /*2f40*/  FADD R5, R23, R4 ;  /* 0x0000000417057221 */ /* 0x022fca0000000000 */
[----:B------:R-:W1:Y:S02]  /*2f50*/  ATOMS.CAST.SPIN P0, [R3], R4, R5 ;  /* 0x000000040300758d */ /* 0x000e640001800005 */
[----:B-1----:R-:W-:Y:S05]  /*2f60*/  @!P0 BRA `(.L_x_98) ;  /* 0xfffffffc00f08947 */ /* 0x002fea000383ffff */
[----:B------:R-:W-:Y:S05]  /*2f70*/  BSYNC.RECONVERGENT B0 ;  /* 0x0000000000007941 */ /* 0x000fea0003800200 */
.L_x_97:
        /* <DEDUP_REMOVED lines=14> */
.L_x_99:
[----:B------:R-:W0:Y:S01]  /*3060*/  LDCU UR6, c[0x0][0x3a4] ;  /* 0x00007480ff0677ac */ /* 0x000e220008000800 */
[----:B------:R-:W1:Y:S01]  /*3070*/  S2UR UR5, SR_CgaCtaId ;  /* 0x00000000000579c3 */ /* 0x000e620000008800 */
[----:B------:R-:W-:Y:S01]  /*3080*/  VIADD R24, R24, 0x8 ;  /* 0x0000000818187836 */ /* 0x000fe20000000000 */
[----:B------:R-:W-:Y:S01]  /*3090*/  UMOV UR4, 0x400 ;  /* 0x0000040000047882 */ /* 0x000fe20000000000 */
[----:B0-----:R-:W-:-:S05]  /*30a0*/  IMAD.U32 R0, RZ, RZ, UR6 ;  /* 0x00000006ff007e24 */ /* 0x001fca000f8e00ff */
[----:B------:R-:W-:Y:S01]  /*30b0*/  LOP3.LUT R3, R0, 0x7ffffff8, RZ, 0xc0, !PT ;  /* 0x7ffffff800037812 */ /* 0x000fe200078ec0ff */
[----:B-1----:R-:W-:-:S03]  /*30c0*/  ULEA UR4, UR5, UR4, 0x18 ;  /* 0x0000000405047291 */ /* 0x002fc6000f8ec0ff */
[----:B------:R-:W-:-:S06]  /*30d0*/  ISETP.NE.AND P0, PT, R24, R3, PT ;  /* 0x000000031800720c */ /* 0x000fcc0003f05270 */
[----:B------:R-:W-:Y:S07]  /*30e0*/  STS [UR4], RZ ;  /* 0x000000ffff007988 */ /* 0x000fee0008000804 */
[----:B------:R-:W-:Y:S05]  /*30f0*/  @P0 BRA `(.L_x_100) ;  /* 0xfffffff000340947 */ /* 0x000fea000383ffff */
[----:B------:R-:W-:Y:S05]  /*3100*/  BSYNC B6 ;  /* 0x0000000000067941 */ /* 0x000fea0003800000 */
.L_x_75:
[----:B------:R-:W-:-:S07]  /*3110*/  IMAD.MOV.U32 R24, RZ, RZ, R3 ;  /* 0x000000ffff187224 */ /* 0x000fce00078e0003 */
.L_x_74:
[----:B------:R-:W-:-:S13]  /*3120*/  ISETP.NE.AND P0, PT, R26, RZ, PT ;  /* 0x000000ff1a00720c */ /* 0x000fda0003f05270 */
[----:B------:R-:W-:Y:S05]  /*3130*/  @!P0 BRA `(.L_x_101) ;  /* 0x0000000c00c88947 */ /* 0x000fea0003800000 */
[----:B------:R-:W-:-:S05]  /*3140*/  VIADD R3, R26, 0xffffffff ;  /* 0xffffffff1a037836 */ /* 0x000fca0000000000 */
[----:B------:R-:W-:-:S13]  /*3150*/  ISETP.GE.U32.AND P0, PT, R3, 0x3, PT ;  /* 0x000000030300780c */ /* 0x000fda0003f06070 */
[----:B------:R-:W-:Y:S05]  /*3160*/  @!P0 BRA `(.L_x_102) ;  /* 0x0000000400f08947 */ /* 0x000fea0003800000 */
[----:B------:R-:W0:Y:S01]  /*3170*/  LDC.64 R16, c[0x0][0x358] ;  /* 0x0000d600ff107b82 */ /* 0x000e220000000a00 */
[----:B------:R-:W-:-:S04]  /*3180*/  IMAD R0, R27, R0, R24 ;  /* 0x000000001b007224 */ /* 0x000fc800078e0218 */
[----:B------:R-:W-:-:S03]  /*3190*/  IMAD R3, R0, R25, RZ ;  /* 0x0000001900037224 */ /* 0x000fc600078e02ff */
[----:B------:R-:W1:Y:S01]  /*31a0*/  LDC.64 R22, c[0x0][0x398] ;  /* 0x0000e600ff167b82 */ /* 0x000e620000000a00 */
[----:B0-----:R-:W-:Y:S02]  /*31b0*/  R2UR UR4, R16 ;  /* 0x00000000100472ca */ /* 0x001fe400000e0000 */
[----:B------:R-:W-:Y:S01]  /*31c0*/  R2UR UR5, R17 ;  /* 0x00000000110572ca */ /* 0x000fe200000e0000 */
[----:B-1----:R-:W-:-:S12]  /*31d0*/  IMAD.WIDE R22, R3, 0x4, R22 ;  /* 0x0000000403167825 */ /* 0x002fd800078e0216 */
[----:B------:R0:W5:Y:S01]  /*31e0*/  LDG.E R7, desc[UR4][R22.64] ;  /* 0x0000000416077981 */ /* 0x000162000c1e1900 */
[----:B------:R-:W-:Y:S01]  /*31f0*/  MOV R3, 0x400 ;  /* 0x0000040000037802 */ /* 0x000fe20000000f00 */
[----:B------:R-:W-:Y:S01]  /*3200*/  BSSY.RECONVERGENT B0, `(.L_x_103) ;  /* 0x0000007000007945 */ /* 0x000fe20003800200 */
[----:B------:R-:W1:Y:S02]  /*3210*/  S2R R0, SR_CgaCtaId ;  /* 0x0000000000007919 */ /* 0x000e640000008800 */
[----:B01----:R-:W-:-:S07]  /*3220*/  LEA R3, R0, R3, 0x18 ;  /* 0x0000000300037211 */ /* 0x003fce00078ec0ff */
.L_x_104:
[----:B------:R-:W0:Y:S02]  /*3230*/  LDS R4, [R3] ;  /* 0x0000000003047984 */ /* 0x000e240000000800 */
[----:B0----5:R-:W-:-:S05]  /*3240*/  FADD R5, R7, R4 ;  /* 0x0000000407057221 */ /* 0x021fca0000000000 */
[----:B------:R-:W0:Y:S02]  /*3250*/  ATOMS.CAST.SPIN P0, [R3], R4, R5 ;  /* 0x000000040300758d */ /* 0x000e240001800005 */
[----:B0-----:R-:W-:Y:S05]  /*3260*/  @!P0 BRA `(.L_x_104) ;  /* 0xfffffffc00f08947 */ /* 0x001fea000383ffff */
[----:B------:R-:W-:Y:S05]  /*3270*/  BSYNC.RECONVERGENT B0 ;  /* 0x0000000000007941 */ /* 0x000fea0003800200 */
.L_x_103:
        /* <DEDUP_REMOVED lines=17> */
.L_x_105:
        /* <DEDUP_REMOVED lines=9> */
.L_x_107:
[----:B------:R-:W1:Y:S02]  /*3420*/  LDS R4, [R3] ;  /* 0x0000000003047984 */ /* 0x000e640000000800 */
[----:B-1---5:R-:W-:-:S05]  /*3430*/  FADD R5, R7, R4 ;  /* 0x0000000407057221 */ /* 0x022fca0000000000 */
[----:B------:R-:W1:Y:S02]  /*3440*/  ATOMS.CAST.SPIN P0, [R3], R4, R5 ;  /* 0x000000040300758d */ /* 0x000e640001800005 */
[----:B-1----:R-:W-:Y:S05]  /*3450*/  @!P0 BRA `(.L_x_107) ;  /* 0xfffffffc00f08947 */ /* 0x002fea000383ffff */
[----:B------:R-:W-:Y:S05]  /*3460*/  BSYNC.RECONVERGENT B0 ;  /* 0x0000000000007941 */ /* 0x000fea0003800200 */
.L_x_106:
        /* <DEDUP_REMOVED lines=15> */
.L_x_108:
        /* <DEDUP_REMOVED lines=9> */
.L_x_110:
[----:B------:R-:W1:Y:S02]  /*35f0*/  LDS R4, [R3] ;  /* 0x0000000003047984 */ /* 0x000e640000000800 */
[----:B-1---5:R-:W-:-:S05]  /*3600*/  FADD R5, R7, R4 ;  /* 0x0000000407057221 */ /* 0x022fca0000000000 */
[----:B------:R-:W1:Y:S02]  /*3610*/  ATOMS.CAST.SPIN P0, [R3], R4, R5 ;  /* 0x000000040300758d */ /* 0x000e640001800005 */
[----:B-1----:R-:W-:Y:S05]  /*3620*/  @!P0 BRA `(.L_x_110) ;  /* 0xfffffffc00f08947 */ /* 0x002fea000383ffff */
[----:B------:R-:W-:Y:S05]  /*3630*/  BSYNC.RECONVERGENT B0 ;  /* 0x0000000000007941 */ /* 0x000fea0003800200 */
.L_x_109:
        /* <DEDUP_REMOVED lines=14> */
.L_x_111:
        /* <DEDUP_REMOVED lines=9> */
.L_x_113:
[----:B------:R-:W1:Y:S02]  /*37b0*/  LDS R4, [R3] ;  /* 0x0000000003047984 */ /* 0x000e640000000800 */
[----:B-1---5:R-:W-:-:S05]  /*37c0*/  FADD R5, R23, R4 ;  /* 0x0000000417057221 */ /* 0x022fca0000000000 */
[----:B------:R-:W1:Y:S02]  /*37d0*/  ATOMS.CAST.SPIN P0, [R3], R4, R5 ;  /* 0x000000040300758d */ /* 0x000e640001800005 */
[----:B-1----:R-:W-:Y:S05]  /*37e0*/  @!P0 BRA `(.L_x_113) ;  /* 0xfffffffc00f08947 */ /* 0x002fea000383ffff */
[----:B------:R-:W-:Y:S05]  /*37f0*/  BSYNC.RECONVERGENT B0 ;  /* 0x0000000000007941 */ /* 0x000fea0003800200 */
.L_x_112:
        /* <DEDUP_REMOVED lines=14> */
.L_x_114:
[----:B------:R-:W0:Y:S01]  /*38e0*/  S2UR UR5, SR_CgaCtaId ;  /* 0x00000000000579c3 */ /* 0x000e220000008800 */
[----:B------:R-:W-:Y:S01]  /*38f0*/  UMOV UR4, 0x400 ;  /* 0x0000040000047882 */ /* 0x000fe20000000000 */
[----:B------:R-:W-:Y:S01]  /*3900*/  VIADD R24, R24, 0x4 ;  /* 0x0000000418187836 */ /* 0x000fe20000000000 */
[----:B0-----:R-:W-:-:S09]  /*3910*/  ULEA UR4, UR5, UR4, 0x18 ;  /* 0x0000000405047291 */ /* 0x001fd2000f8ec0ff */
[----:B------:R-:W-:Y:S03]  /*3920*/  STS [UR4], RZ ;  /* 0x000000ffff007988 */ /* 0x000fe60008000804 */
.L_x_102:
[----:B------:R-:W0:Y:S02]  /*3930*/  LDCU UR5, c[0x0][0x3a4] ;  /* 0x00007480ff0577ac */ /* 0x000e240008000800 */
[----:B0-----:R-:W-:-:S09]  /*3940*/  ULOP3.LUT UP0, UR4, UR5, 0x3, URZ, 0xc0, !UPT ;  /* 0x0000000305047892 */ /* 0x001fd2000f80c0ff */
[----:B------:R-:W-:Y:S05]  /*3950*/  BRA.U !UP0, `(.L_x_101) ;  /* 0x0000000508c07547 */ /* 0x000fea000b800000 */
[----:B------:R-:W-:-:S09]  /*3960*/  UISETP.NE.AND UP0, UPT, UR4, 0x1, UPT ;  /* 0x000000010400788c */ /* 0x000fd2000bf05270 */
[----:B------:R-:W-:Y:S05]  /*3970*/  BRA.U !UP0, `(.L_x_115) ;  /* 0x0000000508107547 */ /* 0x000fea000b800000 */
[----:B------:R-:W0:Y:S01]  /*3980*/  LDC.64 R16, c[0x0][0x358] ;  /* 0x0000d600ff107b82 */ /* 0x000e220000000a00 */
[----:B------:R-:W-:-:S04]  /*3990*/  IMAD R0, R27, UR5, R24 ;  /* 0x000000051b007c24 */ /* 0x000fc8000f8e0218 */
        /* <DEDUP_REMOVED lines=10> */
.L_x_117:
[----:B------:R-:W0:Y:S02]  /*3a40*/  LDS R4, [R3] ;  /* 0x0000000003047984 */ /* 0x000e240000000800 */
[----:B0----5:R-:W-:-:S05]  /*3a50*/  FADD R5, R7, R4 ;  /* 0x0000000407057221 */ /* 0x021fca0000000000 */
[----:B------:R-:W0:Y:S02]  /*3a60*/  ATOMS.CAST.SPIN P0, [R3], R4, R5 ;  /* 0x000000040300758d */ /* 0x000e240001800005 */
[----:B0-----:R-:W-:Y:S05]  /*3a70*/  @!P0 BRA `(.L_x_117) ;  /* 0xfffffffc00f08947 */ /* 0x001fea000383ffff */
[----:B------:R-:W-:Y:S05]  /*3a80*/  BSYNC.RECONVERGENT B0 ;  /* 0x0000000000007941 */ /* 0x000fea0003800200 */
.L_x_116:
        /* <DEDUP_REMOVED lines=17> */
.L_x_118:
        /* <DEDUP_REMOVED lines=9> */
.L_x_120:
[----:B------:R-:W1:Y:S02]  /*3c30*/  LDS R4, [R3] ;  /* 0x0000000003047984 */ /* 0x000e640000000800 */
[----:B-1---5:R-:W-:-:S05]  /*3c40*/  FADD R5, R29, R4 ;  /* 0x000000041d057221 */ /* 0x022fca0000000000 */
[----:B------:R-:W1:Y:S02]  /*3c50*/  ATOMS.CAST.SPIN P0, [R3], R4, R5 ;  /* 0x000000040300758d */ /* 0x000e640001800005 */
[----:B-1----:R-:W-:Y:S05]  /*3c60*/  @!P0 BRA `(.L_x_120) ;  /* 0xfffffffc00f08947 */ /* 0x002fea000383ffff */
[----:B------:R-:W-:Y:S05]  /*3c70*/  BSYNC.RECONVERGENT B0 ;  /* 0x0000000000007941 */ /* 0x000fea0003800200 */
.L_x_119:
[----:B0-----:R-:W0:Y:S01]  /*3c80*/  LDS R3, [R3] ;  /* 0x0000000003037984 */ /* 0x001e220000000800 */
[----:B------:R-:W-:Y:S01]  /*3c90*/  R2UR UR6, R16 ;  /* 0x00000000100672ca */ /* 0x000fe200000e0000 */
[----:B------:R-:W1:Y:S01]  /*3ca0*/  LDCU.64 UR4, c[0x4][0x10] ;  /* 0x01000200ff0477ac */ /* 0x000e620008000a00 */
[----:B------:R-:W-:Y:S01]  /*3cb0*/  R2UR UR7, R17 ;  /* 0x00000000110772ca */ /* 0x000fe200000e0000 */
[----:B------:R-:W-:Y:S01]  /*3cc0*/  IMAD.MOV.U32 R6, RZ, RZ, R18 ;  /* 0x000000ffff067224 */ /* 0x000fe200078e0012 */
[----:B------:R-:W-:Y:S01]  /*3cd0*/  MOV R10, 0x0 ;  /* 0x00000000000a7802 */ /* 0x000fe20000000f00 */
[----:B------:R-:W-:-:S05]  /*3ce0*/  IMAD.MOV.U32 R7, RZ, RZ, R2 ;  /* 0x000000ffff077224 */ /* 0x000fca00078e0002 */
[----:B------:R-:W2:Y:S01]  /*3cf0*/  LDC.64 R10, c[0x4][R10] ;  /* 0x010000000a0a7b82 */ /* 0x000ea20000000a00 */
[----:B-1----:R-:W-:Y:S02]  /*3d00*/  IMAD.U32 R4, RZ, RZ, UR4 ;  /* 0x00000004ff047e24 */ /* 0x002fe4000f8e00ff */
[----:B------:R-:W-:Y:S01]  /*3d10*/  IMAD.U32 R5, RZ, RZ, UR5 ;  /* 0x00000005ff057e24 */ /* 0x000fe2000f8e00ff */
[----:B0-----:R-:W0:Y:S01]  /*3d20*/  F2F.F64.F32 R8, R3 ;  /* 0x0000000300087310 */ /* 0x001e220000201800 */
[----:B------:R1:W-:Y:S04]  /*3d30*/  STG.E desc[UR6][R22.64+0x4], R3 ;  /* 0x0000040316007986 */ /* 0x0003e8000c101906 */
[----:B0-----:R1:W-:Y:S02]  /*3d40*/  STL.64 [R1], R8 ;  /* 0x0000000801007387 */ /* 0x0013e40000100a00 */
[----:B------:R-:W-:-:S07]  /*3d50*/  LEPC R20, `(.L_x_121) ;  /* 0x000000001014794e */ /* 0x000fce0000000000 */
[----:B-12---:R-:W-:Y:S05]  /*3d60*/  CALL.ABS.NOINC R10 ;  /* 0x000000000a007343 */ /* 0x006fea0003c00000 */
.L_x_121:
[----:B------:R-:W0:Y:S01]  /*3d70*/  S2UR UR5, SR_CgaCtaId ;  /* 0x00000000000579c3 */ /* 0x000e220000008800 */
[----:B------:R-:W-:Y:S01]  /*3d80*/  UMOV UR4, 0x400 ;  /* 0x0000040000047882 */ /* 0x000fe20000000000 */
[----:B------:R-:W-:Y:S01]  /*3d90*/  VIADD R24, R24, 0x2 ;  /* 0x0000000218187836 */ /* 0x000fe20000000000 */
[----:B0-----:R-:W-:-:S09]  /*3da0*/  ULEA UR4, UR5, UR4, 0x18 ;  /* 0x0000000405047291 */ /* 0x001fd2000f8ec0ff */
[----:B------:R-:W-:Y:S03]  /*3db0*/  STS [UR4], RZ ;  /* 0x000000ffff007988 */ /* 0x000fe60008000804 */
.L_x_115:
[----:B------:R-:W0:Y:S02]  /*3dc0*/  LDCU UR5, c[0x0][0x3a4] ;  /* 0x00007480ff0577ac */ /* 0x000e240008000800 */
[----:B0-----:R-:W-:-:S04]  /*3dd0*/  ULOP3.LUT UR4, UR5, 0x1, URZ, 0xc0, !UPT ;  /* 0x0000000105047892 */ /* 0x001fc8000f8ec0ff */
[----:B------:R-:W-:-:S09]  /*3de0*/  UISETP.NE.U32.AND UP0, UPT, UR4, 0x1, UPT ;  /* 0x000000010400788c */ /* 0x000fd2000bf05070 */
[----:B------:R-:W-:Y:S05]  /*3df0*/  BRA.U UP0, `(.L_x_101) ;  /* 0x0000000100987547 */ /* 0x000fea000b800000 */
        /* <DEDUP_REMOVED lines=12> */
.L_x_123:
[----:B------:R-:W0:Y:S02]  /*3ec0*/  LDS R4, [R0] ;  /* 0x0000000000047984 */ /* 0x000e240000000800 */
[----:B0----5:R-:W-:-:S05]  /*3ed0*/  FADD R5, R3, R4 ;  /* 0x0000000403057221 */ /* 0x021fca0000000000 */
[----:B------:R-:W0:Y:S02]  /*3ee0*/  ATOMS.CAST.SPIN P0, [R0], R4, R5 ;  /* 0x000000040000758d */ /* 0x000e240001800005 */
[----:B0-----:R-:W-:Y:S05]  /*3ef0*/  @!P0 BRA `(.L_x_123) ;  /* 0xfffffffc00f08947 */ /* 0x001fea000383ffff */
[----:B------:R-:W-:Y:S05]  /*3f00*/  BSYNC.RECONVERGENT B0 ;  /* 0x0000000000007941 */ /* 0x000fea0003800200 */
.L_x_122:
[----:B------:R-:W0:Y:S01]  /*3f10*/  LDS R0, [R0] ;  /* 0x0000000000007984 */ /* 0x000e220000000800 */
[----:B------:R-:W1:Y:S01]  /*3f20*/  LDC.64 R8, c[0x0][0x390] ;  /* 0x0000e400ff087b82 */ /* 0x000e620000000a00 */
[----:B------:R-:W-:Y:S01]  /*3f30*/  R2UR UR6, R6 ;  /* 0x00000000060672ca */ /* 0x000fe200000e0000 */
[----:B------:R-:W2:Y:S01]  /*3f40*/  LDCU.64 UR4, c[0x4][0x10] ;  /* 0x01000200ff0477ac */ /* 0x000ea20008000a00 */
[----:B------:R-:W-:Y:S01]  /*3f50*/  R2UR UR7, R7 ;  /* 0x00000000070772ca */ /* 0x000fe200000e0000 */
[----:B------:R-:W-:Y:S01]  /*3f60*/  IMAD.MOV.U32 R6, RZ, RZ, R18 ;  /* 0x000000ffff067224 */ /* 0x000fe200078e0012 */
[----:B------:R-:W-:Y:S01]  /*3f70*/  MOV R3, 0x0 ;  /* 0x0000000000037802 */ /* 0x000fe20000000f00 */
[----:B------:R-:W-:-:S03]  /*3f80*/  IMAD.MOV.U32 R7, RZ, RZ, R2 ;  /* 0x000000ffff077224 */ /* 0x000fc600078e0002 */
[----:B------:R3:W4:Y:S01]  /*3f90*/  LDC.64 R12, c[0x4][R3] ;  /* 0x01000000030c7b82 */ /* 0x0007220000000a00 */
[----:B--2---:R-:W-:Y:S02]  /*3fa0*/  IMAD.U32 R4, RZ, RZ, UR4 ;  /* 0x00000004ff047e24 */ /* 0x004fe4000f8e00ff */
[----:B------:R-:W-:Y:S02]  /*3fb0*/  IMAD.U32 R5, RZ, RZ, UR5 ;  /* 0x00000005ff057e24 */ /* 0x000fe4000f8e00ff */
[----:B-1----:R-:W-:Y:S01]  /*3fc0*/  IMAD.WIDE.U32 R8, R24, 0x4, R8 ;  /* 0x0000000418087825 */ /* 0x002fe200078e0008 */
[----:B0-----:R-:W0:Y:S04]  /*3fd0*/  F2F.F64.F32 R10, R0 ;  /* 0x00000000000a7310 */ /* 0x001e280000201800 */
[----:B------:R3:W-:Y:S04]  /*3fe0*/  STG.E desc[UR6][R8.64], R0 ;  /* 0x0000000008007986 */ /* 0x0007e8000c101906 */
[----:B0---4-:R3:W-:Y:S02]  /*3ff0*/  STL.64 [R1], R10 ;  /* 0x0000000a01007387 */ /* 0x0117e40000100a00 */
[----:B------:R-:W-:-:S07]  /*4000*/  LEPC R20, `(.L_x_124) ;  /* 0x000000001014794e */ /* 0x000fce0000000000 */
[----:B---3--:R-:W-:Y:S05]  /*4010*/  CALL.ABS.NOINC R12 ;  /* 0x000000000c007343 */ /* 0x008fea0003c00000 */
.L_x_124:
[----:B------:R-:W0:Y:S01]  /*4020*/  S2UR UR5, SR_CgaCtaId ;  /* 0x00000000000579c3 */ /* 0x000e220000008800 */
[----:B------:R-:W-:Y:S02]  /*4030*/  UMOV UR4, 0x400 ;  /* 0x0000040000047882 */ /* 0x000fe40000000000 */
[----:B0-----:R-:W-:-:S09]  /*4040*/  ULEA UR4, UR5, UR4, 0x18 ;  /* 0x0000000405047291 */ /* 0x001fd2000f8ec0ff */
[----:B------:R-:W-:Y:S03]  /*4050*/  STS [UR4], RZ ;  /* 0x000000ffff007988 */ /* 0x000fe60008000804 */
.L_x_101:
[----:B------:R-:W0:Y:S01]  /*4060*/  LDCU UR4, c[0x0][0x3a8] ;  /* 0x00007500ff0477ac */ /* 0x000e220008000800 */
[----:B------:R-:W-:-:S05]  /*4070*/  VIADD R27, R27, 0x1 ;  /* 0x000000011b1b7836 */ /* 0x000fca0000000000 */
[----:B0-----:R-:W-:-:S13]  /*4080*/  ISETP.NE.AND P0, PT, R27, UR4, PT ;  /* 0x000000041b007c0c */ /* 0x001fda000bf05270 */
[----:B------:R-:W-:Y:S05]  /*4090*/  @P0 BRA `(.L_x_125) ;  /* 0xffffffe0002c0947 */ /* 0x000fea000383ffff */
[----:B------:R-:W-:Y:S05]  /*40a0*/  EXIT ;  /* 0x000000000000794d */ /* 0x000fea0003800000 */
.L_x_126:
[----:B------:R-:W-:-:S00]  /*40b0*/  BRA `(.L_x_126) ;  /* 0xfffffffc00fc7947 */ /* 0x000fc0000383ffff */
[----:B------:R-:W-:-:S00]  /*40c0*/  NOP ;  /* 0x0000000000007918 */ /* 0x000fc00000000000 */
        /* <DEDUP_REMOVED lines=11> */
.L_x_131:


//--------------------- .text._Z22matrix_multiply_simplePfS_S_iii --------------------------
	.section	.text._Z22matrix_multiply_simplePfS_S_iii,"ax",@progbits
	.align	128
        .global         _Z22matrix_multiply_simplePfS_S_iii
        .type           _Z22matrix_multiply_simplePfS_S_iii,@function
        .size           _Z22matrix_multiply_simplePfS_S_iii,(.L_x_132 - _Z22matrix_multiply_simplePfS_S_iii)
        .other          _Z22matrix_multiply_simplePfS_S_iii,@"STO_CUDA_ENTRY STV_DEFAULT"
_Z22matrix_multiply_simplePfS_S_iii:
.text._Z22matrix_multiply_simplePfS_S_iii:
[----:B------:R-:W-:Y:S01]  /*0000*/  LDC R1, c[0x0][0x37c] ;  /* 0x0000df00ff017b82 */ /* 0x000fe20000000800 */
[----:B------:R-:W0:Y:S07]  /*0010*/  S2R R6, SR_TID.X ;  /* 0x0000000000067919 */ /* 0x000e2e0000002100 */
[----:B------:R-:W1:Y:S01]  /*0020*/  S2UR UR4, SR_CTAID.X ;  /* 0x00000000000479c3 */ /* 0x000e620000002500 */
[----:B------:R-:W2:Y:S01]  /*0030*/  LDCU UR7, c[0x0][0x3a0] ;  /* 0x00007400ff0777ac */ /* 0x000ea20008000800 */
[----:B------:R-:W3:Y:S01]  /*0040*/  S2R R0, SR_TID.Y ;  /* 0x0000000000007919 */ /* 0x000ee20000002200 */
[----:B------:R-:W4:Y:S05]  /*0050*/  LDCU UR10, c[0x0][0x398] ;  /* 0x00007300ff0a77ac */ /* 0x000f2a0008000800 */
[----:B------:R-:W3:Y:S01]  /*0060*/  LDC R3, c[0x0][0x364] ;  /* 0x0000d900ff037b82 */ /* 0x000ee20000000800 */
[----:B------:R-:W1:Y:S07]  /*0070*/  LDCU UR5, c[0x0][0x360] ;  /* 0x00006c00ff0577ac */ /* 0x000e6e0008000800 */
[----:B------:R-:W3:Y:S01]  /*0080*/  S2UR UR6, SR_CTAID.Y ;  /* 0x00000000000679c3 */ /* 0x000ee20000002600 */
[----:B--2---:R-:W-:Y:S01]  /*0090*/  MOV R15, UR7 ;  /* 0x00000007000f7c02 */ /* 0x004fe20008000f00 */
[----:B-1----:R-:W-:-:S06]  /*00a0*/  UIMAD UR4, UR4, UR5, URZ ;  /* 0x00000005040472a4 */ /* 0x002fcc000f8e02ff */
[----:B0-----:R-:W-:-:S04]  /*00b0*/  IADD3 R2, PT, PT, R6, UR4, RZ ;  /* 0x0000000406027c10 */ /* 0x001fc8000fffe0ff */
[----:B------:R-:W-:Y:S01]  /*00c0*/  ISETP.GT.AND P0, PT, R2, R15, PT ;  /* 0x0000000f0200720c */ /* 0x000fe20003f04270 */
[----:B---3--:R-:W-:-:S05]  /*00d0*/  IMAD R3, R3, UR6, R0 ;  /* 0x0000000603037c24 */ /* 0x008fca000f8e0200 */
[----:B----4-:R-:W-:-:S13]  /*00e0*/  ISETP.GT.OR P0, PT, R3, UR10, P0 ;  /* 0x0000000a03007c0c */ /* 0x010fda0008704670 */
[----:B------:R-:W-:Y:S05]  /*00f0*/  @P0 EXIT ;  /* 0x000000000000094d */ /* 0x000fea0003800000 */
[----:B------:R-:W0:Y:S01]  /*0100*/  LDCU UR6, c[0x0][0x39c] ;  /* 0x00007380ff0677ac */ /* 0x000e220008000800 */
[----:B------:R-:W-:Y:S01]  /*0110*/  HFMA2 R0, -RZ, RZ, 0, 0 ;  /* 0x00000000ff007431 */ /* 0x000fe200000001ff */
[----:B------:R-:W1:Y:S01]  /*0120*/  LDCU.64 UR8, c[0x0][0x358] ;  /* 0x00006b00ff0877ac */ /* 0x000e620008000a00 */
[----:B0-----:R-:W-:-:S09]  /*0130*/  UISETP.GE.AND UP0, UPT, UR6, 0x1, UPT ;  /* 0x000000010600788c */ /* 0x001fd2000bf06270 */
[----:B-1----:R-:W-:Y:S05]  /*0140*/  BRA.U !UP0, `(.L_x_127) ;  /* 0x0000000908287547 */ /* 0x002fea000b800000 */
[----:B------:R-:W-:Y:S01]  /*0150*/  UISETP.GE.U32.AND UP0, UPT, UR6, 0x5, UPT ;  /* 0x000000050600788c */ /* 0x000fe2000bf06070 */
[----:B------:R-:W-:Y:S01]  /*0160*/  ISETP.GE.AND P0, PT, R2, R15, PT ;  /* 0x0000000f0200720c */ /* 0x000fe20003f06270 */
[C---:B------:R-:W-:Y:S01]  /*0170*/  IMAD R4, R3.reuse, UR6, RZ ;  /* 0x0000000603047c24 */ /* 0x040fe2000f8e02ff */
[----:B------:R-:W-:Y:S01]  /*0180*/  MOV R19, RZ ;  /* 0x000000ff00137202 */ /* 0x000fe20000000f00 */
[----:B------:R-:W-:Y:S01]  /*0190*/  IMAD.MOV.U32 R0, RZ, RZ, RZ ;  /* 0x000000ffff007224 */ /* 0x000fe200078e00ff */
[----:B------:R-:W-:Y:S01]  /*01a0*/  ISETP.LT.U32.AND P0, PT, R3, UR10, !P0 ;  /* 0x0000000a03007c0c */ /* 0x000fe2000c701070 */
[----:B------:R-:W-:-:S03]  /*01b0*/  UIADD3 UR7, UPT, UPT, UR6, 0x3, URZ ;  /* 0x0000000306077890 */ /* 0x000fc6000fffe0ff */
[----:B------:R-:W-:Y:S09]  /*01c0*/  BRA.U !UP0, `(.L_x_128) ;  /* 0x0000000508787547 */ /* 0x000ff2000b800000 */
[----:B------:R-:W0:Y:S01]  /*01d0*/  LDC R5, c[0x0][0x3a0] ;  /* 0x0000e800ff057b82 */ /* 0x000e220000000800 */
[----:B------:R-:W-:Y:S01]  /*01e0*/  USHF.R.U32.HI UR5, URZ, 0x2, UR7 ;  /* 0x00000002ff057899 */ /* 0x000fe20008011607 */
[C---:B------:R-:W-:Y:S01]  /*01f0*/  IADD3 R7, PT, PT, R15.reuse, UR4, R6 ;  /* 0x000000040f077c10 */ /* 0x040fe2000fffe006 */
[C-C-:B------:R-:W-:Y:S01]  /*0200*/  IMAD R8, R15.reuse, 0x7, R2.reuse ;  /* 0x000000070f087824 */ /* 0x140fe200078e0202 */
[CC--:B------:R-:W-:Y:S01]  /*0210*/  LEA R11, R15.reuse, R2.reuse, 0x2 ;  /* 0x000000020f0b7211 */ /* 0x0c0fe200078e10ff */
[----:B------:R-:W-:Y:S01]  /*0220*/  ULOP3.LUT UR5, UR5, 0x1ffffffe, URZ, 0xc0, !UPT ;  /* 0x1ffffffe05057892 */ /* 0x000fe2000f8ec0ff */
[C-C-:B------:R-:W-:Y:S01]  /*0230*/  IMAD R9, R15.reuse, 0x6, R2.reuse ;  /* 0x000000060f097824 */ /* 0x140fe200078e0202 */
[C---:B------:R-:W-:Y:S01]  /*0240*/  LEA R6, R15.reuse, R2, 0x1 ;  /* 0x000000020f067211 */ /* 0x040fe200078e08ff */
[----:B------:R-:W1:Y:S01]  /*0250*/  LDC.64 R12, c[0x0][0x380] ;  /* 0x0000e000ff0c7b82 */ /* 0x000e620000000a00 */
[C-C-:B------:R-:W-:Y:S01]  /*0260*/  IMAD R10, R15.reuse, 0x5, R2.reuse ;  /* 0x000000050f0a7824 */ /* 0x140fe200078e0202 */
[----:B------:R-:W-:Y:S01]  /*0270*/  MOV R20, 0x3 ;  /* 0x0000000300147802 */ /* 0x000fe20000000f00 */
[----:B------:R-:W-:Y:S01]  /*0280*/  IMAD R19, R15, 0x3, R2 ;  /* 0x000000030f137824 */ /* 0x000fe200078e0202 */
[----:B------:R-:W-:Y:S01]  /*0290*/  MOV R21, R4 ;  /* 0x0000000400157202 */ /* 0x000fe20000000f00 */
[----:B------:R-:W-:Y:S01]  /*02a0*/  IMAD.MOV.U32 R0, RZ, RZ, RZ ;  /* 0x000000ffff007224 */ /* 0x000fe200078e00ff */
[----:B------:R-:W-:Y:S01]  /*02b0*/  MOV R18, R2 ;  /* 0x0000000200127202 */ /* 0x000fe20000000f00 */
[----:B------:R-:W2:Y:S01]  /*02c0*/  LDCU UR6, c[0x0][0x39c] ;  /* 0x00007380ff0677ac */ /* 0x000ea20008000800 */
[----:B------:R-:W3:Y:S01]  /*02d0*/  LDCU.64 UR12, c[0x0][0x380] ;  /* 0x00007000ff0c77ac */ /* 0x000ee20008000a00 */
[----:B------:R-:W-:-:S12]  /*02e0*/  UIADD3 UR5, UPT, UPT, -UR5, URZ, URZ ;  /* 0x000000ff05057290 */ /* 0x000fd8000fffe1ff */
.L_x_129:
[----:B------:R-:W-:Y:S02]  /*02f0*/  VIADD R23, R20, 0xfffffffd ;  /* 0xfffffffd14177836 */ /* 0x000fe40000000000 */
[----:B-1----:R-:W-:-:S03]  /*0300*/  IMAD.WIDE.U32 R14, R21, 0x4, R12 ;  /* 0x00000004150e7825 */ /* 0x002fc600078e000c */
[----:B--2---:R-:W-:-:S13]  /*0310*/  ISETP.GE.OR P4, PT, R23, UR6, !P0 ;  /* 0x0000000617007c0c */ /* 0x004fda000c786670 */
[----:B------:R-:W1:Y:S02]  /*0320*/  @!P4 LDC.64 R16, c[0x0][0x388] ;  /* 0x0000e200ff10cb82 */ /* 0x000e640000000a00 */
[----:B-1----:R-:W-:Y:S02]  /*0330*/  @!P4 IMAD.WIDE R26, R18, 0x4, R16 ;  /* 0x00000004121ac825 */ /* 0x002fe400078e0210 */
[----:B------:R-:W2:Y:S04]  /*0340*/  @!P4 LDG.E R17, desc[UR8][R14.64] ;  /* 0x000000080e11c981 */ /* 0x000ea8000c1e1900 */
[----:B------:R-:W2:Y:S01]  /*0350*/  @!P4 LDG.E R26, desc[UR8][R26.64] ;  /* 0x000000081a1ac981 */ /* 0x000ea2000c1e1900 */
[C---:B------:R-:W-:Y:S02]  /*0360*/  IADD3 R16, PT, PT, R20.reuse, -0x2, RZ ;  /* 0xfffffffe14107810 */ /* 0x040fe40007ffe0ff */
[----:B------:R-:W-:-:S02]  /*0370*/  IADD3 R22, PT, PT, R20, -0x1, RZ ;  /* 0xffffffff14167810 */ /* 0x000fc40007ffe0ff */
[----:B------:R-:W-:Y:S02]  /*0380*/  ISETP.GE.OR P1, PT, R16, UR6, !P0 ;  /* 0x0000000610007c0c */ /* 0x000fe4000c726670 */
[----:B------:R-:W-:Y:S02]  /*0390*/  ISETP.GE.OR P2, PT, R22, UR6, !P0 ;  /* 0x0000000616007c0c */ /* 0x000fe4000c746670 */
[----:B------:R-:W-:-:S09]  /*03a0*/  ISETP.GE.OR P3, PT, R20, UR6, !P0 ;  /* 0x0000000614007c0c */ /* 0x000fd2000c766670 */
[----:B------:R-:W1:Y:S02]  /*03b0*/  @!P1 LDC.64 R24, c[0x0][0x388] ;  /* 0x0000e200ff189b82 */ /* 0x000e640000000a00 */
[----:B------:R-:W4:Y:S06]  /*03c0*/  @!P2 LDG.E R27, desc[UR8][R14.64+0x8] ;  /* 0x000008080e1ba981 */ /* 0x000f2c000c1e1900 */
[----:B------:R-:W5:Y:S01]  /*03d0*/  @!P2 LDC.64 R28, c[0x0][0x388] ;  /* 0x0000e200ff1cab82 */ /* 0x000f620000000a00 */
[----:B-1----:R-:W-:-:S06]  /*03e0*/  @!P1 IMAD.WIDE R24, R7, 0x4, R24 ;  /* 0x0000000407189825 */ /* 0x002fcc00078e0218 */
[----:B------:R-:W3:Y:S01]  /*03f0*/  @!P1 LDG.E R24, desc[UR8][R24.64] ;  /* 0x0000000818189981 */ /* 0x000ee2000c1e1900 */
[----:B-----5:R-:W-:-:S05]  /*0400*/  @!P2 IMAD.WIDE R28, R6, 0x4, R28 ;  /* 0x00000004061ca825 */ /* 0x020fca00078e021c */
[----:B------:R-:W4:Y:S04]  /*0410*/  @!P2 LDG.E R22, desc[UR8][R28.64] ;  /* 0x000000081c16a981 */ /* 0x000f28000c1e1900 */
[----:B------:R-:W5:Y:S04]  /*0420*/  @!P3 LDG.E R25, desc[UR8][R14.64+0xc] ;  /* 0x00000c080e19b981 */ /* 0x000f68000c1e1900 */
[----:B------:R-:W3:Y:S01]  /*0430*/  @!P1 LDG.E R29, desc[UR8][R14.64+0x4] ;  /* 0x000004080e1d9981 */ /* 0x000ee2000c1e1900 */
[----:B--2---:R-:W-:Y:S02]  /*0440*/  @!P4 FFMA R0, R17, R26, R0 ;  /* 0x0000001a1100c223 */ /* 0x004fe40000000000 */
[----:B------:R-:W1:Y:S02]  /*0450*/  @!P3 LDC.64 R16, c[0x0][0x388] ;  /* 0x0000e200ff10bb82 */ /* 0x000e640000000a00 */
[----:B-1----:R-:W-:-:S05]  /*0460*/  @!P3 IMAD.WIDE R16, R19, 0x4, R16 ;  /* 0x000000041310b825 */ /* 0x002fca00078e0210 */
[----:B------:R1:W5:Y:S02]  /*0470*/  @!P3 LDG.E R26, desc[UR8][R16.64] ;  /* 0x00000008101ab981 */ /* 0x000364000c1e1900 */
[C---:B-1----:R-:W-:Y:S02]  /*0480*/  IADD3 R16, PT, PT, R20.reuse, 0x1, RZ ;  /* 0x0000000114107810 */ /* 0x042fe40007ffe0ff */
[----:B------:R-:W-:Y:S02]  /*0490*/  IADD3 R17, PT, PT, R20, 0x3, RZ ;  /* 0x0000000314117810 */ /* 0x000fe40007ffe0ff */
[----:B------:R-:W-:Y:S01]  /*04a0*/  ISETP.GE.OR P6, PT, R16, UR6, !P0 ;  /* 0x0000000610007c0c */ /* 0x000fe2000c7c6670 */
[----:B------:R-:W-:Y:S01]  /*04b0*/  VIADD R16, R20, 0x2 ;  /* 0x0000000214107836 */ /* 0x000fe20000000000 */
[----:B------:R-:W-:-:S04]  /*04c0*/  ISETP.GE.OR P4, PT, R17, UR6, !P0 ;  /* 0x0000000611007c0c */ /* 0x000fc8000c786670 */
[----:B------:R-:W-:-:S09]  /*04d0*/  ISETP.GE.OR P5, PT, R16, UR6, !P0 ;  /* 0x0000000610007c0c */ /* 0x000fd2000c7a6670 */
[----:B------:R-:W1:Y:S01]  /*04e0*/  @!P4 LDC.64 R16, c[0x0][0x388] ;  /* 0x0000e200ff10cb82 */ /* 0x000e620000000a00 */
[----:B---3--:R-:W-:Y:S01]  /*04f0*/  @!P1 FFMA R0, R29, R24, R0 ;  /* 0x000000181d009223 */ /* 0x008fe20000000000 */
[----:B------:R-:W-:-:S06]  /*0500*/  IADD3 R23, P1, PT, R4, R23, RZ ;  /* 0x0000001704177210 */ /* 0x000fcc0007f3e0ff */
[----:B------:R-:W2:Y:S01]  /*0510*/  @!P6 LDC.64 R28, c[0x0][0x388] ;  /* 0x0000e200ff1ceb82 */ /* 0x000ea20000000a00 */
[----:B----4-:R-:W-:Y:S01]  /*0520*/  @!P2 FFMA R0, R27, R22, R0 ;  /* 0x000000161b00a223 */ /* 0x010fe20000000000 */
[----:B------:R-:W-:Y:S02]  /*0530*/  IADD3.X R24, PT, PT, RZ, RZ, RZ, P1, !PT ;  /* 0x000000ffff187210 */ /* 0x000fe40000ffe4ff */
[----:B------:R-:W-:-:S04]  /*0540*/  LEA R22, P1, R23, UR12, 0x2 ;  /* 0x0000000c17167c11 */ /* 0x000fc8000f8210ff */
[----:B------:R-:W-:Y:S01]  /*0550*/  LEA.HI.X R23, R23, UR13, R24, 0x2, P1 ;  /* 0x0000000d17177c11 */ /* 0x000fe200088f1418 */
[----:B------:R-:W3:Y:S01]  /*0560*/  @!P5 LDC.64 R14, c[0x0][0x388] ;  /* 0x0000e200ff0edb82 */ /* 0x000ee20000000a00 */
[----:B------:R-:W-:-:S03]  /*0570*/  IADD3 R24, PT, PT, R20, 0x4, RZ ;  /* 0x0000000414187810 */ /* 0x000fc60007ffe0ff */
[----:B------:R-:W4:Y:S01]  /*0580*/  @!P4 LDG.E R27, desc[UR8][R22.64+0x18] ;  /* 0x00001808161bc981 */ /* 0x000f22000c1e1900 */
[----:B------:R-:W-:Y:S01]  /*0590*/  ISETP.GE.OR P1, PT, R24, UR6, !P0 ;  /* 0x0000000618007c0c */ /* 0x000fe2000c726670 */
[----:B-1----:R-:W-:-:S06]  /*05a0*/  @!P4 IMAD.WIDE R16, R9, 0x4, R16 ;  /* 0x000000040910c825 */ /* 0x002fcc00078e0210 */
[----:B------:R-:W4:Y:S01]  /*05b0*/  @!P4 LDG.E R16, desc[UR8][R16.64] ;  /* 0x000000081010c981 */ /* 0x000f22000c1e1900 */
[----:B--2---:R-:W-:-:S06]  /*05c0*/  @!P6 IMAD.WIDE R28, R11, 0x4, R28 ;  /* 0x000000040b1ce825 */ /* 0x004fcc00078e021c */
[----:B------:R-:W2:Y:S01]  /*05d0*/  @!P6 LDG.E R29, desc[UR8][R28.64] ;  /* 0x000000081c1de981 */ /* 0x000ea2000c1e1900 */
[----:B---3--:R-:W-:-:S03]  /*05e0*/  @!P5 IMAD.WIDE R14, R10, 0x4, R14 ;  /* 0x000000040a0ed825 */ /* 0x008fc600078e020e */
[----:B------:R-:W2:Y:S04]  /*05f0*/  @!P6 LDG.E R17, desc[UR8][R22.64+0x10] ;  /* 0x000010081611e981 */ /* 0x000ea8000c1e1900 */
[----:B------:R-:W3:Y:S04]  /*0600*/  @!P5 LDG.E R15, desc[UR8][R14.64] ;  /* 0x000000080e0fd981 */ /* 0x000ee8000c1e1900 */
[----:B------:R-:W4:Y:S01]  /*0610*/  @!P1 LDG.E R14, desc[UR8][R22.64+0x1c] ;  /* 0x00001c08160e9981 */ /* 0x000f22000c1e1900 */
[----:B-----5:R-:W-:Y:S02]  /*0620*/  @!P3 FFMA R0, R25, R26, R0 ;  /* 0x0000001a1900b223 */ /* 0x020fe40000000000 */
[----:B------:R-:W1:Y:S01]  /*0630*/  @!P1 LDC.64 R24, c[0x0][0x388] ;  /* 0x0000e200ff189b82 */ /* 0x000e620000000a00 */
[----:B------:R-:W3:Y:S01]  /*0640*/  @!P5 LDG.E R26, desc[UR8][R22.64+0x14] ;  /* 0x00001408161ad981 */ /* 0x000ee2000c1e1900 */
[----:B-1----:R-:W-:-:S06]  /*0650*/  @!P1 IMAD.WIDE R24, R8, 0x4, R24 ;  /* 0x0000000408189825 */ /* 0x002fcc00078e0218 */
[----:B------:R-:W5:Y:S01]  /*0660*/  @!P1 LDG.E R25, desc[UR8][R24.64] ;  /* 0x0000000818199981 */ /* 0x000f62000c1e1900 */
[----:B------:R-:W-:-:S04]  /*0670*/  UIADD3 UR5, UPT, UPT, UR5, 0x2, URZ ;  /* 0x0000000205057890 */ /* 0x000fc8000fffe0ff */
[----:B------:R-:W-:Y:S01]  /*0680*/  UISETP.NE.AND UP0, UPT, UR5, URZ, UPT ;  /* 0x000000ff0500728c */ /* 0x000fe2000bf05270 */
[----:B------:R-:W-:Y:S02]  /*0690*/  IADD3 R21, PT, PT, R21, 0x8, RZ ;  /* 0x0000000815157810 */ /* 0x000fe40007ffe0ff */
[----:B------:R-:W-:Y:S01]  /*06a0*/  IADD3 R20, PT, PT, R20, 0x8, RZ ;  /* 0x0000000814147810 */ /* 0x000fe20007ffe0ff */
[----:B--2---:R-:W-:-:S04]  /*06b0*/  @!P6 FFMA R0, R17, R29, R0 ;  /* 0x0000001d1100e223 */ /* 0x004fc80000000000 */
[----:B---3--:R-:W-:Y:S01]  /*06c0*/  @!P5 FFMA R0, R26, R15, R0 ;  /* 0x0000000f1a00d223 */ /* 0x008fe20000000000 */
[----:B0-----:R-:W-:-:S03]  /*06d0*/  IMAD.MOV.U32 R15, RZ, RZ, R5 ;  /* 0x000000ffff0f7224 */ /* 0x001fc600078e0005 */
[----:B----4-:R-:W-:Y:S01]  /*06e0*/  @!P4 FFMA R0, R27, R16, R0 ;  /* 0x000000101b00c223 */ /* 0x010fe20000000000 */
[C---:B------:R-:W-:Y:S01]  /*06f0*/  IMAD R7, R15.reuse, 0x8, R7 ;  /* 0x000000080f077824 */ /* 0x040fe200078e0207 */
[C---:B------:R-:W-:Y:S01]  /*0700*/  LEA R18, R15.reuse, R18, 0x3 ;  /* 0x000000120f127211 */ /* 0x040fe200078e18ff */
[C---:B------:R-:W-:Y:S01]  /*0710*/  IMAD R10, R15.reuse, 0x8, R10 ;  /* 0x000000080f0a7824 */ /* 0x040fe200078e020a */
[C---:B------:R-:W-:Y:S02]  /*0720*/  LEA R6, R15.reuse, R6, 0x3 ;  /* 0x000000060f067211 */ /* 0x040fe400078e18ff */
[C---:B------:R-:W-:Y:S02]  /*0730*/  LEA R19, R15.reuse, R19, 0x3 ;  /* 0x000000130f137211 */ /* 0x040fe400078e18ff */
[C---:B------:R-:W-:Y:S02]  /*0740*/  LEA R11, R15.reuse, R11, 0x3 ;  /* 0x0000000b0f0b7211 */ /* 0x040fe400078e18ff */
[----:B------:R-:W-:-:S02]  /*0750*/  LEA R9, R15, R9, 0x3 ;  /* 0x000000090f097211 */ /* 0x000fc400078e18ff */
[----:B------:R-:W-:Y:S01]  /*0760*/  LEA R8, R15, R8, 0x3 ;  /* 0x000000080f087211 */ /* 0x000fe200078e18ff */
[----:B-----5:R-:W-:Y:S01]  /*0770*/  @!P1 FFMA R0, R14, R25, R0 ;  /* 0x000000190e009223 */ /* 0x020fe20000000000 */
[----:B------:R-:W-:Y:S06]  /*0780*/  BRA.U UP0, `(.L_x_129) ;  /* 0xfffffff900d87547 */ /* 0x000fec000b83ffff */
[----:B------:R-:W-:-:S06]  /*0790*/  ULOP3.LUT UR5, UR7, 0x7ffffff8, URZ, 0xc0, !UPT ;  /* 0x7ffffff807057892 */ /* 0x000fcc000f8ec0ff */
[----:B------:R-:W-:-:S07]  /*07a0*/  MOV R19, UR5 ;  /* 0x0000000500137c02 */ /* 0x000fce0008000f00 */
.L_x_128:
[----:B------:R-:W-:-:S09]  /*07b0*/  ULOP3.LUT UP0, URZ, UR7, 0x4, URZ, 0xc0, !UPT ;  /* 0x0000000407ff7892 */ /* 0x000fd2000f80c0ff */
[----:B------:R-:W-:Y:S05]  /*07c0*/  BRA.U !UP0, `(.L_x_127) ;  /* 0x0000000108887547 */ /* 0x000fea000b800000 */
[C---:B------:R-:W-:Y:S01]  /*07d0*/  VIADD R23, R19.reuse, 0x1 ;  /* 0x0000000113177836 */ /* 0x040fe20000000000 */
[C---:B------:R-:W-:Y:S01]  /*07e0*/  ISETP.GE.OR P1, PT, R19.reuse, UR6, !P0 ;  /* 0x0000000613007c0c */ /* 0x040fe2000c726670 */
[----:B------:R-:W0:Y:S01]  /*07f0*/  LDC.64 R12, c[0x0][0x380] ;  /* 0x0000e000ff0c7b82 */ /* 0x000e220000000a00 */
[----:B------:R-:W-:Y:S02]  /*0800*/  IADD3 R14, PT, PT, R19, 0x2, RZ ;  /* 0x00000002130e7810 */ /* 0x000fe40007ffe0ff */
[----:B------:R-:W-:Y:S02]  /*0810*/  ISETP.GE.OR P2, PT, R23, UR6, !P0 ;  /* 0x0000000617007c0c */ /* 0x000fe4000c746670 */
[----:B------:R-:W-:Y:S02]  /*0820*/  ISETP.GE.OR P3, PT, R14, UR6, !P0 ;  /* 0x000000060e007c0c */ /* 0x000fe4000c766670 */
[----:B------:R-:W-:Y:S02]  /*0830*/  IADD3 R5, PT, PT, R19, 0x3, RZ ;  /* 0x0000000313057810 */ /* 0x000fe40007ffe0ff */
[----:B------:R-:W-:-:S02]  /*0840*/  IADD3 R21, PT, PT, R4, R19, RZ ;  /* 0x0000001304157210 */ /* 0x000fc40007ffe0ff */
[----:B------:R-:W-:Y:S01]  /*0850*/  ISETP.GE.OR P0, PT, R5, UR6, !P0 ;  /* 0x0000000605007c0c */ /* 0x000fe2000c706670 */
[----:B------:R-:W1:Y:S01]  /*0860*/  @!P1 LDC.64 R16, c[0x0][0x388] ;  /* 0x0000e200ff109b82 */ /* 0x000e620000000a00 */
[----:B------:R-:W-:-:S03]  /*0870*/  @!P1 IMAD R19, R19, R15, R2 ;  /* 0x0000000f13139224 */ /* 0x000fc600078e0202 */
[----:B------:R-:W-:-:S04]  /*0880*/  @!P2 IMAD R23, R23, R15, R2 ;  /* 0x0000000f1717a224 */ /* 0x000fc800078e0202 */
[----:B------:R-:W2:Y:S01]  /*0890*/  @!P2 LDC.64 R10, c[0x0][0x388] ;  /* 0x0000e200ff0aab82 */ /* 0x000ea20000000a00 */
[----:B0-----:R-:W-:-:S07]  /*08a0*/  IMAD.WIDE.U32 R12, R21, 0x4, R12 ;  /* 0x00000004150c7825 */ /* 0x001fce00078e000c */
[----:B------:R-:W0:Y:S01]  /*08b0*/  @!P3 LDC.64 R8, c[0x0][0x388] ;  /* 0x0000e200ff08bb82 */ /* 0x000e220000000a00 */
[----:B------:R-:W-:-:S07]  /*08c0*/  @!P3 IMAD R21, R14, R15, R2 ;  /* 0x0000000f0e15b224 */ /* 0x000fce00078e0202 */
[----:B------:R-:W3:Y:S01]  /*08d0*/  @!P0 LDC.64 R6, c[0x0][0x388] ;  /* 0x0000e200ff068b82 */ /* 0x000ee20000000a00 */
[----:B-1----:R-:W-:Y:S02]  /*08e0*/  @!P1 IMAD.WIDE R16, R19, 0x4, R16 ;  /* 0x0000000413109825 */ /* 0x002fe400078e0210 */
[----:B------:R-:W4:Y:S04]  /*08f0*/  @!P1 LDG.E R19, desc[UR8][R12.64] ;  /* 0x000000080c139981 */ /* 0x000f28000c1e1900 */
[----:B------:R-:W4:Y:S01]  /*0900*/  @!P1 LDG.E R16, desc[UR8][R16.64] ;  /* 0x0000000810109981 */ /* 0x000f22000c1e1900 */
[----:B--2---:R-:W-:-:S03]  /*0910*/  @!P2 IMAD.WIDE R10, R23, 0x4, R10 ;  /* 0x00000004170aa825 */ /* 0x004fc600078e020a */
[----:B------:R-:W2:Y:S04]  /*0920*/  @!P0 LDG.E R23, desc[UR8][R12.64+0xc] ;  /* 0x00000c080c178981 */ /* 0x000ea8000c1e1900 */
[----:B------:R-:W5:Y:S01]  /*0930*/  @!P2 LDG.E R10, desc[UR8][R10.64] ;  /* 0x000000080a0aa981 */ /* 0x000f62000c1e1900 */
[----:B0-----:R-:W-:-:S04]  /*0940*/  @!P3 IMAD.WIDE R8, R21, 0x4, R8 ;  /* 0x000000041508b825 */ /* 0x001fc800078e0208 */
[----:B------:R-:W-:Y:S02]  /*0950*/  @!P0 IMAD R21, R5, R15, R2 ;  /* 0x0000000f05158224 */ /* 0x000fe400078e0202 */
[----:B------:R-:W5:Y:S02]  /*0960*/  @!P2 LDG.E R5, desc[UR8][R12.64+0x4] ;  /* 0x000004080c05a981 */ /* 0x000f64000c1e1900 */
[----:B---3--:R-:W-:Y:S02]  /*0970*/  @!P0 IMAD.WIDE R6, R21, 0x4, R6 ;  /* 0x0000000415068825 */ /* 0x008fe400078e0206 */
[----:B------:R-:W3:Y:S04]  /*0980*/  @!P3 LDG.E R8, desc[UR8][R8.64] ;  /* 0x000000080808b981 */ /* 0x000ee8000c1e1900 */
[----:B------:R-:W3:Y:S04]  /*0990*/  @!P3 LDG.E R21, desc[UR8][R12.64+0x8] ;  /* 0x000008080c15b981 */ /* 0x000ee8000c1e1900 */
[----:B------:R-:W2:Y:S01]  /*09a0*/  @!P0 LDG.E R6, desc[UR8][R6.64] ;  /* 0x0000000806068981 */ /* 0x000ea2000c1e1900 */
[----:B----4-:R-:W-:-:S04]  /*09b0*/  @!P1 FFMA R0, R19, R16, R0 ;  /* 0x0000001013009223 */ /* 0x010fc80000000000 */
[----:B-----5:R-:W-:-:S04]  /*09c0*/  @!P2 FFMA R0, R5, R10, R0 ;  /* 0x0000000a0500a223 */ /* 0x020fc80000000000 */
[----:B---3--:R-:W-:-:S04]  /*09d0*/  @!P3 FFMA R0, R21, R8, R0 ;  /* 0x000000081500b223 */ /* 0x008fc80000000000 */
[----:B--2---:R-:W-:-:S07]  /*09e0*/  @!P0 FFMA R0, R23, R6, R0 ;  /* 0x0000000617008223 */ /* 0x004fce0000000000 */
.L_x_127:
[----:B------:R-:W0:Y:S01]  /*09f0*/  LDC.64 R4, c[0x0][0x390] ;  /* 0x0000e400ff047b82 */ /* 0x000e220000000a00 */
[----:B------:R-:W-:-:S04]  /*0a00*/  IMAD R3, R3, R15, R2 ;  /* 0x0000000f03037224 */ /* 0x000fc800078e0202 */
[----:B0-----:R-:W-:-:S05]  /*0a10*/  IMAD.WIDE R2, R3, 0x4, R4 ;  /* 0x0000000403027825 */ /* 0x001fca00078e0204 */
[----:B------:R-:W-:Y:S01]  /*0a20*/  STG.E desc[UR8][R2.64], R0 ;  /* 0x0000000002007986 */ /* 0x000fe2000c101908 */
[----:B------:R-:W-:Y:S05]  /*0a30*/  EXIT ;  /* 0x000000000000794d */ /* 0x000fea0003800000 */
.L_x_130:
        /* <DEDUP_REMOVED lines=12> */
.L_x_132:


//--------------------- .nv.global.init           --------------------------
	.section	.nv.global.init,"aw",@progbits
.nv.global.init:
	.type		$str$1,@object
	.size		$str$1,($str - $str$1)
$str$1:
        /*0000*/ 	.byte	0x25, 0x35, 0x2e, 0x30, 0x32, 0x66, 0x20, 0x00
	.type		$str,@object
	.size		$str,(.L_0 - $str)
$str:
        /*0008*/ 	.byte	0x42, 0x6c, 0x6f, 0x63, 0x6b, 0x3a, 0x20, 0x25, 0x64, 0x20, 0x7c, 0x20, 0x54, 0x68, 0x72, 0x65
        /*0018*/ 	.byte	0x61, 0x64, 0x3a, 0x20, 0x25, 0x64, 0x20, 0x7c, 0x20, 0x69, 0x78, 0x3a, 0x20, 0x25, 0x64, 0x00
.L_0:


//--------------------- .nv.shared._Z6kernelPiPfS0_S0_iiii --------------------------
	.section	.nv.shared._Z6kernelPiPfS0_S0_iiii,"aw",@nobits
	.sectionflags	@""
	.align	16
	.zero		1024


//--------------------- .nv.shared.reserved.0     --------------------------
	.section	.nv.shared.reserved.0,"aw",@nobits
	.weak		__nv_reservedSMEM_offset_0_alias
	.size		__nv_reservedSMEM_offset_0_alias, 0, 64
	.other		__nv_reservedSMEM_offset_0_alias,@"STO_CUDA_RESERVED_SHARED STV_DEFAULT"
__nv_reservedSMEM_offset_0_alias:
	.zero		0
	.zero		64


//--------------------- .nv.shared._Z22matrix_multiply_simplePfS_S_iii --------------------------
	.section	.nv.shared._Z22matrix_multiply_simplePfS_S_iii,"aw",@nobits
	.sectionflags	@""
	.align	16
	.zero		1024


//--------------------- .nv.constant0._Z6kernelPiPfS0_S0_iiii --------------------------
	.section	.nv.constant0._Z6kernelPiPfS0_S0_iiii,"a",@progbits
	.sectionflags	@""
	.align	4
.nv.constant0._Z6kernelPiPfS0_S0_iiii:
	.zero		944


//--------------------- .nv.constant0._Z22matrix_multiply_simplePfS_S_iii --------------------------
	.section	.nv.constant0._Z22matrix_multiply_simplePfS_S_iii,"a",@progbits
	.sectionflags	@""
	.align	4
.nv.constant0._Z22matrix_multiply_simplePfS_S_iii:
	.zero		932


//--------------------- SYMBOLS --------------------------

	.type		.nv.reservedSmem.offset0,@object
	.size		.nv.reservedSmem.offset0,0x4
	.type		.nv.reservedSmem.cap,@object
	.size		.nv.reservedSmem.cap,0x4
	.type		vprintf,@function
